//
// Generated by NVIDIA NVVM Compiler
//
// Compiler Build ID: CL-36424714
// Cuda compilation tools, release 13.0, V13.0.88
// Based on NVVM 20.0.0
//

.version 9.0
.target sm_100
.address_size 64

	// .globl	default_function_kernel_2
// _ZZ25default_function_kernel_3E11ph_3_shared has been demoted

.visible .entry default_function_kernel_2(
	.param .u64 .ptr .align 1 default_function_kernel_2_param_0,
	.param .u64 .ptr .align 1 default_function_kernel_2_param_1
)
.maxntid 32
{
	.reg .pred 	%p<10>;
	.reg .b32 	%r<12>;
	.reg .b32 	%f<60>;
	.reg .b64 	%rd<9>;

	ld.param.u64 	%rd1, [default_function_kernel_2_param_0];
	ld.param.u64 	%rd2, [default_function_kernel_2_param_1];
	cvta.to.global.u64 	%rd3, %rd2;
	mov.u32 	%r4, %ctaid.x;
	shl.b32 	%r5, %r4, 5;
	mov.u32 	%r6, %tid.x;
	or.b32  	%r1, %r5, %r6;
	mul.wide.u32 	%rd4, %r1, 4;
	add.s64 	%rd5, %rd3, %rd4;
	ld.global.nc.f32 	%f5, [%rd5];
	mov.f32 	%f6, 0f3F800000;
	sub.rn.f32 	%f7, %f5, %f6;
	mov.b32 	%r2, %f7;
	setp.gt.u32 	%p1, %r2, 1258291200;
	fma.rn.f32 	%f8, %f5, %f5, 0fBF800000;
	rsqrt.approx.ftz.f32 	%f9, %f8;
	mul.f32 	%f10, %f8, %f9;
	mul.f32 	%f11, %f9, 0f3F000000;
	neg.f32 	%f12, %f10;
	fma.rn.f32 	%f13, %f12, %f10, %f8;
	fma.rn.f32 	%f14, %f13, %f11, %f10;
	setp.eq.f32 	%p2, %f8, 0f00000000;
	selp.f32 	%f15, 0f00000000, %f14, %p2;
	selp.f32 	%f16, 0fBF800001, %f15, %p1;
	add.f32 	%f1, %f7, %f16;
	add.rz.f32 	%f17, %f1, %f6;
	mov.b32 	%r7, %f17;
	add.s32 	%r8, %r7, -1061158912;
	and.b32  	%r9, %r8, -8388608;
	mov.b32 	%r3, %f1;
	sub.s32 	%r10, %r3, %r9;
	mov.b32 	%f18, %r10;
	sub.s32 	%r11, 1082130432, %r9;
	mov.b32 	%f19, %r11;
	fma.rn.f32 	%f20, %f19, 0f3E800000, 0fBF800000;
	add.f32 	%f21, %f20, %f18;
	cvt.rn.f32.s32 	%f22, %r9;
	mul.f32 	%f23, %f22, 0f34000000;
	fma.rn.f32 	%f24, %f21, 0fBD39BF78, 0f3DD80012;
	fma.rn.f32 	%f25, %f24, %f21, 0fBE0778E0;
	fma.rn.f32 	%f26, %f25, %f21, 0f3E146475;
	fma.rn.f32 	%f27, %f26, %f21, 0fBE2A68DD;
	fma.rn.f32 	%f28, %f27, %f21, 0f3E4CAF9E;
	fma.rn.f32 	%f29, %f28, %f21, 0fBE800042;
	fma.rn.f32 	%f30, %f29, %f21, 0f3EAAAAE6;
	fma.rn.f32 	%f31, %f30, %f21, 0fBF000000;
	mul.f32 	%f32, %f21, %f31;
	fma.rn.f32 	%f33, %f32, %f21, %f21;
	fma.rn.f32 	%f59, %f23, 0f3F317218, %f33;
	setp.lt.u32 	%p3, %r3, 2139095040;
	@%p3 bra 	$L__BB0_2;
	setp.gt.s32 	%p4, %r3, -1082130432;
	fma.rn.f32 	%f34, %f1, 0f7F800000, 0f7F800000;
	selp.f32 	%f35, %f34, %f59, %p4;
	setp.eq.f32 	%p5, %f1, 0f00000000;
	selp.f32 	%f59, 0f80000000, %f35, %p5;
$L__BB0_2:
	setp.gt.u32 	%p6, %r2, 1258291200;
	cvta.to.global.u64 	%rd6, %rd1;
	add.f32 	%f36, %f59, 0f3F317218;
	selp.f32 	%f37, %f36, %f59, %p6;
	abs.f32 	%f38, %f37;
	fma.rn.f32 	%f39, %f38, 0fBF000000, 0f3F000000;
	rsqrt.approx.ftz.f32 	%f40, %f39;
	mul.f32 	%f41, %f40, %f39;
	mul.f32 	%f42, %f40, 0fBF000000;
	fma.rn.f32 	%f43, %f41, %f42, 0f3F000000;
	fma.rn.f32 	%f44, %f41, %f43, %f41;
	setp.eq.f32 	%p7, %f38, 0f3F800000;
	selp.f32 	%f45, 0f00000000, %f44, %p7;
	setp.gt.f32 	%p8, %f38, 0f3F0F5C29;
	selp.f32 	%f46, %f45, %f38, %p8;
	mul.f32 	%f47, %f46, %f46;
	fma.rn.f32 	%f48, %f47, 0f3D4DD2F7, 0f3C99CA97;
	fma.rn.f32 	%f49, %f48, %f47, 0f3D3F90E8;
	fma.rn.f32 	%f50, %f49, %f47, 0f3D993CCF;
	fma.rn.f32 	%f51, %f50, %f47, 0f3E2AAC04;
	mul.f32 	%f52, %f47, %f51;
	fma.rn.f32 	%f53, %f52, %f46, %f46;
	mul.f32 	%f54, %f53, 0fC0000000;
	fma.rn.f32 	%f55, 0f3F6EE581, 0f3FD774EB, %f54;
	selp.f32 	%f56, %f55, %f53, %p8;
	setp.num.f32 	%p9, %f56, %f56;
	copysign.f32 	%f57, %f37, %f56;
	selp.f32 	%f58, %f57, %f56, %p9;
	add.s64 	%rd8, %rd6, %rd4;
	st.global.f32 	[%rd8], %f58;
	ret;

}
	// .globl	default_function_kernel
.visible .entry default_function_kernel(
	.param .u64 .ptr .align 1 default_function_kernel_param_0,
	.param .u64 .ptr .align 1 default_function_kernel_param_1
)
.maxntid 32
{
	.reg .b32 	%r<5>;
	.reg .b32 	%f<4>;
	.reg .b64 	%rd<8>;

	ld.param.u64 	%rd1, [default_function_kernel_param_0];
	ld.param.u64 	%rd2, [default_function_kernel_param_1];
	cvta.to.global.u64 	%rd3, %rd1;
	cvta.to.global.u64 	%rd4, %rd2;
	mov.u32 	%r1, %ctaid.x;
	shl.b32 	%r2, %r1, 5;
	mov.u32 	%r3, %tid.x;
	or.b32  	%r4, %r2, %r3;
	mul.wide.u32 	%rd5, %r4, 4;
	add.s64 	%rd6, %rd4, %rd5;
	ld.global.nc.f32 	%f1, [%rd6];
	mul.f32 	%f2, %f1, 0f3FB8AA3B;
	ex2.approx.f32 	%f3, %f2;
	add.s64 	%rd7, %rd3, %rd5;
	st.global.f32 	[%rd7], %f3;
	ret;

}
	// .globl	default_function_kernel_3
.visible .entry default_function_kernel_3(
	.param .u64 .ptr .align 1 default_function_kernel_3_param_0,
	.param .u64 .ptr .align 1 default_function_kernel_3_param_1,
	.param .u64 .ptr .align 1 default_function_kernel_3_param_2
)
.maxntid 20
{
	.reg .pred 	%p<225>;
	.reg .b16 	%rs<6>;
	.reg .b32 	%r<334>;
	.reg .b32 	%f<901>;
	.reg .b64 	%rd<15>;
	// demoted variable
	.shared .align 4 .b8 _ZZ25default_function_kernel_3E11ph_3_shared[800];
	ld.param.u64 	%rd3, [default_function_kernel_3_param_0];
	ld.param.u64 	%rd4, [default_function_kernel_3_param_1];
	ld.param.u64 	%rd5, [default_function_kernel_3_param_2];
	cvta.to.global.u64 	%rd6, %rd5;
	cvta.to.global.u64 	%rd7, %rd4;
	mov.u32 	%r162, %tid.x;
	mul.wide.u32 	%rd8, %r162, 4;
	add.s64 	%rd9, %rd6, %rd8;
	ld.global.nc.f32 	%f305, [%rd9];
	shl.b32 	%r163, %r162, 2;
	mov.u32 	%r164, _ZZ25default_function_kernel_3E11ph_3_shared;
	add.s32 	%r165, %r164, %r163;
	st.shared.f32 	[%r165], %f305;
	ld.global.nc.f32 	%f306, [%rd9+80];
	st.shared.f32 	[%r165+80], %f306;
	ld.global.nc.f32 	%f307, [%rd9+160];
	st.shared.f32 	[%r165+160], %f307;
	ld.global.nc.f32 	%f308, [%rd9+240];
	st.shared.f32 	[%r165+240], %f308;
	ld.global.nc.f32 	%f309, [%rd9+320];
	st.shared.f32 	[%r165+320], %f309;
	ld.global.nc.f32 	%f310, [%rd9+400];
	st.shared.f32 	[%r165+400], %f310;
	ld.global.nc.f32 	%f311, [%rd9+480];
	st.shared.f32 	[%r165+480], %f311;
	ld.global.nc.f32 	%f312, [%rd9+560];
	st.shared.f32 	[%r165+560], %f312;
	ld.global.nc.f32 	%f313, [%rd9+640];
	st.shared.f32 	[%r165+640], %f313;
	ld.global.nc.f32 	%f314, [%rd9+720];
	st.shared.f32 	[%r165+720], %f314;
	bar.sync 	0;
	cvt.u16.u32 	%rs1, %r162;
	mul.lo.s16 	%rs2, %rs1, 52;
	shr.u16 	%rs3, %rs2, 8;
	mul.wide.u16 	%r166, %rs3, 80;
	mul.wide.u16 	%r167, %rs3, 50;
	mul.lo.s16 	%rs4, %rs3, 5;
	sub.s16 	%rs5, %rs1, %rs4;
	cvt.u32.u16 	%r168, %rs5;
	and.b32  	%r169, %r168, 255;
	add.s32 	%r170, %r167, %r169;
	mul.wide.u32 	%rd10, %r166, 4;
	add.s64 	%rd11, %rd7, %rd10;
	ld.global.nc.f32 	%f315, [%rd11];
	shl.b32 	%r171, %r170, 2;
	add.s32 	%r172, %r164, %r171;
	ld.shared.f32 	%f316, [%r172];
	fma.rn.f32 	%f317, %f315, %f316, 0f00000000;
	ld.global.nc.f32 	%f318, [%rd11+4];
	ld.shared.f32 	%f319, [%r172+20];
	fma.rn.f32 	%f320, %f318, %f319, %f317;
	ld.global.nc.f32 	%f321, [%rd11+8];
	ld.shared.f32 	%f322, [%r172+40];
	fma.rn.f32 	%f323, %f321, %f322, %f320;
	ld.global.nc.f32 	%f324, [%rd11+12];
	ld.shared.f32 	%f325, [%r172+60];
	fma.rn.f32 	%f326, %f324, %f325, %f323;
	ld.global.nc.f32 	%f327, [%rd11+16];
	ld.shared.f32 	%f328, [%r172+80];
	fma.rn.f32 	%f1, %f327, %f328, %f326;
	ld.global.nc.f32 	%f329, [%rd11+20];
	fma.rn.f32 	%f330, %f329, %f316, 0f00000000;
	ld.global.nc.f32 	%f331, [%rd11+24];
	fma.rn.f32 	%f332, %f331, %f319, %f330;
	ld.global.nc.f32 	%f333, [%rd11+28];
	fma.rn.f32 	%f334, %f333, %f322, %f332;
	ld.global.nc.f32 	%f335, [%rd11+32];
	fma.rn.f32 	%f336, %f335, %f325, %f334;
	ld.global.nc.f32 	%f337, [%rd11+36];
	fma.rn.f32 	%f2, %f337, %f328, %f336;
	ld.global.nc.f32 	%f338, [%rd11+40];
	fma.rn.f32 	%f339, %f338, %f316, 0f00000000;
	ld.global.nc.f32 	%f340, [%rd11+44];
	fma.rn.f32 	%f341, %f340, %f319, %f339;
	ld.global.nc.f32 	%f342, [%rd11+48];
	fma.rn.f32 	%f343, %f342, %f322, %f341;
	ld.global.nc.f32 	%f344, [%rd11+52];
	fma.rn.f32 	%f345, %f344, %f325, %f343;
	ld.global.nc.f32 	%f346, [%rd11+56];
	fma.rn.f32 	%f3, %f346, %f328, %f345;
	ld.global.nc.f32 	%f347, [%rd11+60];
	fma.rn.f32 	%f348, %f347, %f316, 0f00000000;
	ld.global.nc.f32 	%f349, [%rd11+64];
	fma.rn.f32 	%f350, %f349, %f319, %f348;
	ld.global.nc.f32 	%f351, [%rd11+68];
	fma.rn.f32 	%f352, %f351, %f322, %f350;
	ld.global.nc.f32 	%f353, [%rd11+72];
	fma.rn.f32 	%f354, %f353, %f325, %f352;
	ld.global.nc.f32 	%f355, [%rd11+76];
	fma.rn.f32 	%f4, %f355, %f328, %f354;
	ld.global.nc.f32 	%f356, [%rd11+80];
	fma.rn.f32 	%f357, %f356, %f316, 0f00000000;
	ld.global.nc.f32 	%f358, [%rd11+84];
	fma.rn.f32 	%f359, %f358, %f319, %f357;
	ld.global.nc.f32 	%f360, [%rd11+88];
	fma.rn.f32 	%f361, %f360, %f322, %f359;
	ld.global.nc.f32 	%f362, [%rd11+92];
	fma.rn.f32 	%f363, %f362, %f325, %f361;
	ld.global.nc.f32 	%f364, [%rd11+96];
	fma.rn.f32 	%f5, %f364, %f328, %f363;
	ld.global.nc.f32 	%f365, [%rd11+100];
	fma.rn.f32 	%f366, %f365, %f316, 0f00000000;
	ld.global.nc.f32 	%f367, [%rd11+104];
	fma.rn.f32 	%f368, %f367, %f319, %f366;
	ld.global.nc.f32 	%f369, [%rd11+108];
	fma.rn.f32 	%f370, %f369, %f322, %f368;
	ld.global.nc.f32 	%f371, [%rd11+112];
	fma.rn.f32 	%f372, %f371, %f325, %f370;
	ld.global.nc.f32 	%f373, [%rd11+116];
	fma.rn.f32 	%f6, %f373, %f328, %f372;
	ld.global.nc.f32 	%f374, [%rd11+120];
	fma.rn.f32 	%f375, %f374, %f316, 0f00000000;
	ld.global.nc.f32 	%f376, [%rd11+124];
	fma.rn.f32 	%f377, %f376, %f319, %f375;
	ld.global.nc.f32 	%f378, [%rd11+128];
	fma.rn.f32 	%f379, %f378, %f322, %f377;
	ld.global.nc.f32 	%f380, [%rd11+132];
	fma.rn.f32 	%f381, %f380, %f325, %f379;
	ld.global.nc.f32 	%f382, [%rd11+136];
	fma.rn.f32 	%f7, %f382, %f328, %f381;
	ld.global.nc.f32 	%f383, [%rd11+140];
	fma.rn.f32 	%f384, %f383, %f316, 0f00000000;
	ld.global.nc.f32 	%f385, [%rd11+144];
	fma.rn.f32 	%f386, %f385, %f319, %f384;
	ld.global.nc.f32 	%f387, [%rd11+148];
	fma.rn.f32 	%f388, %f387, %f322, %f386;
	ld.global.nc.f32 	%f389, [%rd11+152];
	fma.rn.f32 	%f390, %f389, %f325, %f388;
	ld.global.nc.f32 	%f391, [%rd11+156];
	fma.rn.f32 	%f8, %f391, %f328, %f390;
	ld.global.nc.f32 	%f392, [%rd11+160];
	ld.shared.f32 	%f393, [%r172+100];
	fma.rn.f32 	%f394, %f392, %f393, 0f00000000;
	ld.global.nc.f32 	%f395, [%rd11+164];
	ld.shared.f32 	%f396, [%r172+120];
	fma.rn.f32 	%f397, %f395, %f396, %f394;
	ld.global.nc.f32 	%f398, [%rd11+168];
	ld.shared.f32 	%f399, [%r172+140];
	fma.rn.f32 	%f400, %f398, %f399, %f397;
	ld.global.nc.f32 	%f401, [%rd11+172];
	ld.shared.f32 	%f402, [%r172+160];
	fma.rn.f32 	%f403, %f401, %f402, %f400;
	ld.global.nc.f32 	%f404, [%rd11+176];
	ld.shared.f32 	%f405, [%r172+180];
	fma.rn.f32 	%f9, %f404, %f405, %f403;
	ld.global.nc.f32 	%f406, [%rd11+180];
	fma.rn.f32 	%f407, %f406, %f393, 0f00000000;
	ld.global.nc.f32 	%f408, [%rd11+184];
	fma.rn.f32 	%f409, %f408, %f396, %f407;
	ld.global.nc.f32 	%f410, [%rd11+188];
	fma.rn.f32 	%f411, %f410, %f399, %f409;
	ld.global.nc.f32 	%f412, [%rd11+192];
	fma.rn.f32 	%f413, %f412, %f402, %f411;
	ld.global.nc.f32 	%f414, [%rd11+196];
	fma.rn.f32 	%f10, %f414, %f405, %f413;
	ld.global.nc.f32 	%f415, [%rd11+200];
	fma.rn.f32 	%f416, %f415, %f393, 0f00000000;
	ld.global.nc.f32 	%f417, [%rd11+204];
	fma.rn.f32 	%f418, %f417, %f396, %f416;
	ld.global.nc.f32 	%f419, [%rd11+208];
	fma.rn.f32 	%f420, %f419, %f399, %f418;
	ld.global.nc.f32 	%f421, [%rd11+212];
	fma.rn.f32 	%f422, %f421, %f402, %f420;
	ld.global.nc.f32 	%f423, [%rd11+216];
	fma.rn.f32 	%f11, %f423, %f405, %f422;
	ld.global.nc.f32 	%f424, [%rd11+220];
	fma.rn.f32 	%f425, %f424, %f393, 0f00000000;
	ld.global.nc.f32 	%f426, [%rd11+224];
	fma.rn.f32 	%f427, %f426, %f396, %f425;
	ld.global.nc.f32 	%f428, [%rd11+228];
	fma.rn.f32 	%f429, %f428, %f399, %f427;
	ld.global.nc.f32 	%f430, [%rd11+232];
	fma.rn.f32 	%f431, %f430, %f402, %f429;
	ld.global.nc.f32 	%f432, [%rd11+236];
	fma.rn.f32 	%f12, %f432, %f405, %f431;
	ld.global.nc.f32 	%f433, [%rd11+240];
	fma.rn.f32 	%f434, %f433, %f393, 0f00000000;
	ld.global.nc.f32 	%f435, [%rd11+244];
	fma.rn.f32 	%f436, %f435, %f396, %f434;
	ld.global.nc.f32 	%f437, [%rd11+248];
	fma.rn.f32 	%f438, %f437, %f399, %f436;
	ld.global.nc.f32 	%f439, [%rd11+252];
	fma.rn.f32 	%f440, %f439, %f402, %f438;
	ld.global.nc.f32 	%f441, [%rd11+256];
	fma.rn.f32 	%f13, %f441, %f405, %f440;
	ld.global.nc.f32 	%f442, [%rd11+260];
	fma.rn.f32 	%f443, %f442, %f393, 0f00000000;
	ld.global.nc.f32 	%f444, [%rd11+264];
	fma.rn.f32 	%f445, %f444, %f396, %f443;
	ld.global.nc.f32 	%f446, [%rd11+268];
	fma.rn.f32 	%f447, %f446, %f399, %f445;
	ld.global.nc.f32 	%f448, [%rd11+272];
	fma.rn.f32 	%f449, %f448, %f402, %f447;
	ld.global.nc.f32 	%f450, [%rd11+276];
	fma.rn.f32 	%f14, %f450, %f405, %f449;
	ld.global.nc.f32 	%f451, [%rd11+280];
	fma.rn.f32 	%f452, %f451, %f393, 0f00000000;
	ld.global.nc.f32 	%f453, [%rd11+284];
	fma.rn.f32 	%f454, %f453, %f396, %f452;
	ld.global.nc.f32 	%f455, [%rd11+288];
	fma.rn.f32 	%f456, %f455, %f399, %f454;
	ld.global.nc.f32 	%f457, [%rd11+292];
	fma.rn.f32 	%f458, %f457, %f402, %f456;
	ld.global.nc.f32 	%f459, [%rd11+296];
	fma.rn.f32 	%f15, %f459, %f405, %f458;
	ld.global.nc.f32 	%f460, [%rd11+300];
	fma.rn.f32 	%f461, %f460, %f393, 0f00000000;
	ld.global.nc.f32 	%f462, [%rd11+304];
	fma.rn.f32 	%f463, %f462, %f396, %f461;
	ld.global.nc.f32 	%f464, [%rd11+308];
	fma.rn.f32 	%f465, %f464, %f399, %f463;
	ld.global.nc.f32 	%f466, [%rd11+312];
	fma.rn.f32 	%f467, %f466, %f402, %f465;
	ld.global.nc.f32 	%f468, [%rd11+316];
	fma.rn.f32 	%f16, %f468, %f405, %f467;
	mul.wide.u16 	%r173, %rs3, 30;
	add.s32 	%r1, %r170, %r173;
	mul.wide.u32 	%rd12, %r1, 4;
	add.s64 	%rd1, %rd7, %rd12;
	ld.global.nc.f32 	%f469, [%rd1];
	abs.f32 	%f17, %f469;
	abs.f32 	%f855, %f1;
	setp.lt.f32 	%p1, %f855, %f17;
	@%p1 bra 	$L__BB2_12;
	mul.f32 	%f19, %f17, 0f4B000000;
	setp.gtu.f32 	%p2, %f855, %f19;
	@%p2 bra 	$L__BB2_8;
	div.approx.f32 	%f470, %f855, %f17;
	cvt.rzi.f32.f32 	%f853, %f470;
	neg.f32 	%f21, %f17;
	fma.rn.f32 	%f22, %f21, %f853, %f855;
	mov.b32 	%r2, %f22;
	mov.b32 	%r174, %f17;
	setp.lt.u32 	%p3, %r2, %r174;
	@%p3 bra 	$L__BB2_7;
	setp.lt.u32 	%p4, %r2, -2147483647;
	@%p4 bra 	$L__BB2_5;
	add.f32 	%f475, %f853, 0fBF800000;
	setp.lt.f32 	%p7, %f22, %f21;
	add.f32 	%f476, %f475, 0fBF800000;
	selp.f32 	%f853, %f476, %f475, %p7;
	bra.uni 	$L__BB2_7;
$L__BB2_5:
	add.f32 	%f853, %f853, 0f3F800000;
	add.f32 	%f471, %f17, %f17;
	setp.ltu.f32 	%p5, %f22, %f471;
	@%p5 bra 	$L__BB2_7;
	add.f32 	%f472, %f853, 0f3F800000;
	fma.rn.f32 	%f473, %f17, 0fC0400000, %f22;
	setp.ge.f32 	%p6, %f473, 0f00000000;
	add.f32 	%f474, %f472, 0f3F800000;
	selp.f32 	%f853, %f474, %f472, %p6;
$L__BB2_7:
	fma.rn.f32 	%f855, %f21, %f853, %f855;
	bra.uni 	$L__BB2_12;
$L__BB2_8:
	mov.b32 	%r3, %f855;
	mov.b32 	%r175, %f19;
	and.b32  	%r4, %r175, -8388608;
	and.b32  	%r176, %r3, 8388607;
	or.b32  	%r302, %r176, 1065353216;
	and.b32  	%r177, %r175, 8388607;
	or.b32  	%r6, %r177, 1065353216;
	mov.b32 	%f854, %r302;
	sub.s32 	%r178, %r3, %r4;
	add.s32 	%r179, %r178, 192937984;
	and.b32  	%r303, %r179, -8388608;
	setp.eq.s32 	%p8, %r303, 0;
	@%p8 bra 	$L__BB2_11;
	mov.b32 	%f477, %r6;
	rcp.approx.ftz.f32 	%f29, %f477;
	neg.f32 	%f30, %f477;
$L__BB2_10:
	min.u32 	%r180, %r303, 192937984;
	add.s32 	%r181, %r302, %r180;
	mov.b32 	%f478, %r181;
	mul.f32 	%f479, %f29, %f478;
	fma.rn.f32 	%f480, %f30, %f479, %f478;
	fma.rn.f32 	%f481, %f480, %f29, %f479;
	fma.rn.f32 	%f482, %f30, %f481, %f478;
	fma.rz.f32 	%f483, %f482, %f29, %f481;
	cvt.rzi.f32.f32 	%f484, %f483;
	fma.rn.f32 	%f854, %f30, %f484, %f478;
	sub.s32 	%r303, %r303, %r180;
	mov.b32 	%r302, %f854;
	setp.ne.s32 	%p9, %r303, 0;
	setp.ne.s32 	%p10, %r302, 0;
	and.pred  	%p11, %p9, %p10;
	@%p11 bra 	$L__BB2_10;
$L__BB2_11:
	mov.b32 	%f486, %r4;
	setp.leu.f32 	%p12, %f17, 0f00000000;
	setp.gt.u32 	%p13, %r3, 2139095039;
	selp.f32 	%f487, 0f7FFFFFFF, %f486, %p13;
	selp.f32 	%f488, 0f7FFFFFFF, %f487, %p12;
	mul.f32 	%f489, %f854, 0f34000000;
	mul.f32 	%f855, %f488, %f489;
$L__BB2_12:
	abs.f32 	%f490, %f855;
	setp.nan.f32 	%p14, %f490, %f490;
	copysign.f32 	%f491, %f1, %f855;
	selp.f32 	%f492, %f855, %f491, %p14;
	cvta.to.global.u64 	%rd13, %rd3;
	add.s64 	%rd2, %rd13, %rd12;
	st.global.f32 	[%rd2], %f492;
	ld.global.nc.f32 	%f493, [%rd1+20];
	abs.f32 	%f35, %f493;
	abs.f32 	%f858, %f2;
	setp.lt.f32 	%p15, %f858, %f35;
	@%p15 bra 	$L__BB2_24;
	mul.f32 	%f37, %f35, 0f4B000000;
	setp.gtu.f32 	%p16, %f858, %f37;
	@%p16 bra 	$L__BB2_20;
	div.approx.f32 	%f494, %f858, %f35;
	cvt.rzi.f32.f32 	%f856, %f494;
	neg.f32 	%f39, %f35;
	fma.rn.f32 	%f40, %f39, %f856, %f858;
	mov.b32 	%r12, %f40;
	mov.b32 	%r182, %f35;
	setp.lt.u32 	%p17, %r12, %r182;
	@%p17 bra 	$L__BB2_19;
	setp.gt.u32 	%p18, %r12, -2147483648;
	@%p18 bra 	$L__BB2_18;
	add.f32 	%f856, %f856, 0f3F800000;
	add.f32 	%f495, %f35, %f35;
	setp.ltu.f32 	%p19, %f40, %f495;
	@%p19 bra 	$L__BB2_19;
	add.f32 	%f496, %f856, 0f3F800000;
	fma.rn.f32 	%f497, %f35, 0fC0400000, %f40;
	setp.ge.f32 	%p20, %f497, 0f00000000;
	add.f32 	%f498, %f496, 0f3F800000;
	selp.f32 	%f856, %f498, %f496, %p20;
	bra.uni 	$L__BB2_19;
$L__BB2_18:
	add.f32 	%f499, %f856, 0fBF800000;
	setp.lt.f32 	%p21, %f40, %f39;
	add.f32 	%f500, %f499, 0fBF800000;
	selp.f32 	%f856, %f500, %f499, %p21;
$L__BB2_19:
	fma.rn.f32 	%f858, %f39, %f856, %f858;
	bra.uni 	$L__BB2_24;
$L__BB2_20:
	mov.b32 	%r13, %f858;
	mov.b32 	%r183, %f37;
	and.b32  	%r14, %r183, -8388608;
	and.b32  	%r184, %r13, 8388607;
	or.b32  	%r304, %r184, 1065353216;
	and.b32  	%r185, %r183, 8388607;
	or.b32  	%r16, %r185, 1065353216;
	mov.b32 	%f857, %r304;
	sub.s32 	%r186, %r13, %r14;
	add.s32 	%r187, %r186, 192937984;
	and.b32  	%r305, %r187, -8388608;
	setp.eq.s32 	%p22, %r305, 0;
	@%p22 bra 	$L__BB2_23;
	mov.b32 	%f501, %r16;
	rcp.approx.ftz.f32 	%f47, %f501;
	neg.f32 	%f48, %f501;
$L__BB2_22:
	min.u32 	%r188, %r305, 192937984;
	add.s32 	%r189, %r304, %r188;
	mov.b32 	%f502, %r189;
	mul.f32 	%f503, %f47, %f502;
	fma.rn.f32 	%f504, %f48, %f503, %f502;
	fma.rn.f32 	%f505, %f504, %f47, %f503;
	fma.rn.f32 	%f506, %f48, %f505, %f502;
	fma.rz.f32 	%f507, %f506, %f47, %f505;
	cvt.rzi.f32.f32 	%f508, %f507;
	fma.rn.f32 	%f857, %f48, %f508, %f502;
	sub.s32 	%r305, %r305, %r188;
	mov.b32 	%r304, %f857;
	setp.ne.s32 	%p23, %r305, 0;
	setp.ne.s32 	%p24, %r304, 0;
	and.pred  	%p25, %p23, %p24;
	@%p25 bra 	$L__BB2_22;
$L__BB2_23:
	mov.b32 	%f510, %r14;
	setp.leu.f32 	%p26, %f35, 0f00000000;
	setp.gt.u32 	%p27, %r13, 2139095039;
	selp.f32 	%f511, 0f7FFFFFFF, %f510, %p27;
	selp.f32 	%f512, 0f7FFFFFFF, %f511, %p26;
	mul.f32 	%f513, %f857, 0f34000000;
	mul.f32 	%f858, %f512, %f513;
$L__BB2_24:
	abs.f32 	%f514, %f858;
	setp.nan.f32 	%p28, %f514, %f514;
	copysign.f32 	%f515, %f2, %f858;
	selp.f32 	%f516, %f858, %f515, %p28;
	st.global.f32 	[%rd2+20], %f516;
	ld.global.nc.f32 	%f517, [%rd1+40];
	abs.f32 	%f53, %f517;
	abs.f32 	%f861, %f3;
	setp.lt.f32 	%p29, %f861, %f53;
	@%p29 bra 	$L__BB2_36;
	mul.f32 	%f55, %f53, 0f4B000000;
	setp.gtu.f32 	%p30, %f861, %f55;
	@%p30 bra 	$L__BB2_32;
	div.approx.f32 	%f518, %f861, %f53;
	cvt.rzi.f32.f32 	%f859, %f518;
	neg.f32 	%f57, %f53;
	fma.rn.f32 	%f58, %f57, %f859, %f861;
	mov.b32 	%r22, %f58;
	mov.b32 	%r190, %f53;
	setp.lt.u32 	%p31, %r22, %r190;
	@%p31 bra 	$L__BB2_31;
	setp.gt.u32 	%p32, %r22, -2147483648;
	@%p32 bra 	$L__BB2_30;
	add.f32 	%f859, %f859, 0f3F800000;
	add.f32 	%f519, %f53, %f53;
	setp.ltu.f32 	%p33, %f58, %f519;
	@%p33 bra 	$L__BB2_31;
	add.f32 	%f520, %f859, 0f3F800000;
	fma.rn.f32 	%f521, %f53, 0fC0400000, %f58;
	setp.ge.f32 	%p34, %f521, 0f00000000;
	add.f32 	%f522, %f520, 0f3F800000;
	selp.f32 	%f859, %f522, %f520, %p34;
	bra.uni 	$L__BB2_31;
$L__BB2_30:
	add.f32 	%f523, %f859, 0fBF800000;
	setp.lt.f32 	%p35, %f58, %f57;
	add.f32 	%f524, %f523, 0fBF800000;
	selp.f32 	%f859, %f524, %f523, %p35;
$L__BB2_31:
	fma.rn.f32 	%f861, %f57, %f859, %f861;
	bra.uni 	$L__BB2_36;
$L__BB2_32:
	mov.b32 	%r23, %f861;
	mov.b32 	%r191, %f55;
	and.b32  	%r24, %r191, -8388608;
	and.b32  	%r192, %r23, 8388607;
	or.b32  	%r306, %r192, 1065353216;
	and.b32  	%r193, %r191, 8388607;
	or.b32  	%r26, %r193, 1065353216;
	mov.b32 	%f860, %r306;
	sub.s32 	%r194, %r23, %r24;
	add.s32 	%r195, %r194, 192937984;
	and.b32  	%r307, %r195, -8388608;
	setp.eq.s32 	%p36, %r307, 0;
	@%p36 bra 	$L__BB2_35;
	mov.b32 	%f525, %r26;
	rcp.approx.ftz.f32 	%f65, %f525;
	neg.f32 	%f66, %f525;
$L__BB2_34:
	min.u32 	%r196, %r307, 192937984;
	add.s32 	%r197, %r306, %r196;
	mov.b32 	%f526, %r197;
	mul.f32 	%f527, %f65, %f526;
	fma.rn.f32 	%f528, %f66, %f527, %f526;
	fma.rn.f32 	%f529, %f528, %f65, %f527;
	fma.rn.f32 	%f530, %f66, %f529, %f526;
	fma.rz.f32 	%f531, %f530, %f65, %f529;
	cvt.rzi.f32.f32 	%f532, %f531;
	fma.rn.f32 	%f860, %f66, %f532, %f526;
	sub.s32 	%r307, %r307, %r196;
	mov.b32 	%r306, %f860;
	setp.ne.s32 	%p37, %r307, 0;
	setp.ne.s32 	%p38, %r306, 0;
	and.pred  	%p39, %p37, %p38;
	@%p39 bra 	$L__BB2_34;
$L__BB2_35:
	mov.b32 	%f534, %r24;
	setp.leu.f32 	%p40, %f53, 0f00000000;
	setp.gt.u32 	%p41, %r23, 2139095039;
	selp.f32 	%f535, 0f7FFFFFFF, %f534, %p41;
	selp.f32 	%f536, 0f7FFFFFFF, %f535, %p40;
	mul.f32 	%f537, %f860, 0f34000000;
	mul.f32 	%f861, %f536, %f537;
$L__BB2_36:
	abs.f32 	%f538, %f861;
	setp.nan.f32 	%p42, %f538, %f538;
	copysign.f32 	%f539, %f3, %f861;
	selp.f32 	%f540, %f861, %f539, %p42;
	st.global.f32 	[%rd2+40], %f540;
	ld.global.nc.f32 	%f541, [%rd1+60];
	abs.f32 	%f71, %f541;
	abs.f32 	%f864, %f4;
	setp.lt.f32 	%p43, %f864, %f71;
	@%p43 bra 	$L__BB2_48;
	mul.f32 	%f73, %f71, 0f4B000000;
	setp.gtu.f32 	%p44, %f864, %f73;
	@%p44 bra 	$L__BB2_44;
	div.approx.f32 	%f542, %f864, %f71;
	cvt.rzi.f32.f32 	%f862, %f542;
	neg.f32 	%f75, %f71;
	fma.rn.f32 	%f76, %f75, %f862, %f864;
	mov.b32 	%r32, %f76;
	mov.b32 	%r198, %f71;
	setp.lt.u32 	%p45, %r32, %r198;
	@%p45 bra 	$L__BB2_43;
	setp.gt.u32 	%p46, %r32, -2147483648;
	@%p46 bra 	$L__BB2_42;
	add.f32 	%f862, %f862, 0f3F800000;
	add.f32 	%f543, %f71, %f71;
	setp.ltu.f32 	%p47, %f76, %f543;
	@%p47 bra 	$L__BB2_43;
	add.f32 	%f544, %f862, 0f3F800000;
	fma.rn.f32 	%f545, %f71, 0fC0400000, %f76;
	setp.ge.f32 	%p48, %f545, 0f00000000;
	add.f32 	%f546, %f544, 0f3F800000;
	selp.f32 	%f862, %f546, %f544, %p48;
	bra.uni 	$L__BB2_43;
$L__BB2_42:
	add.f32 	%f547, %f862, 0fBF800000;
	setp.lt.f32 	%p49, %f76, %f75;
	add.f32 	%f548, %f547, 0fBF800000;
	selp.f32 	%f862, %f548, %f547, %p49;
$L__BB2_43:
	fma.rn.f32 	%f864, %f75, %f862, %f864;
	bra.uni 	$L__BB2_48;
$L__BB2_44:
	mov.b32 	%r33, %f864;
	mov.b32 	%r199, %f73;
	and.b32  	%r34, %r199, -8388608;
	and.b32  	%r200, %r33, 8388607;
	or.b32  	%r308, %r200, 1065353216;
	and.b32  	%r201, %r199, 8388607;
	or.b32  	%r36, %r201, 1065353216;
	mov.b32 	%f863, %r308;
	sub.s32 	%r202, %r33, %r34;
	add.s32 	%r203, %r202, 192937984;
	and.b32  	%r309, %r203, -8388608;
	setp.eq.s32 	%p50, %r309, 0;
	@%p50 bra 	$L__BB2_47;
	mov.b32 	%f549, %r36;
	rcp.approx.ftz.f32 	%f83, %f549;
	neg.f32 	%f84, %f549;
$L__BB2_46:
	min.u32 	%r204, %r309, 192937984;
	add.s32 	%r205, %r308, %r204;
	mov.b32 	%f550, %r205;
	mul.f32 	%f551, %f83, %f550;
	fma.rn.f32 	%f552, %f84, %f551, %f550;
	fma.rn.f32 	%f553, %f552, %f83, %f551;
	fma.rn.f32 	%f554, %f84, %f553, %f550;
	fma.rz.f32 	%f555, %f554, %f83, %f553;
	cvt.rzi.f32.f32 	%f556, %f555;
	fma.rn.f32 	%f863, %f84, %f556, %f550;
	sub.s32 	%r309, %r309, %r204;
	mov.b32 	%r308, %f863;
	setp.ne.s32 	%p51, %r309, 0;
	setp.ne.s32 	%p52, %r308, 0;
	and.pred  	%p53, %p51, %p52;
	@%p53 bra 	$L__BB2_46;
$L__BB2_47:
	mov.b32 	%f558, %r34;
	setp.leu.f32 	%p54, %f71, 0f00000000;
	setp.gt.u32 	%p55, %r33, 2139095039;
	selp.f32 	%f559, 0f7FFFFFFF, %f558, %p55;
	selp.f32 	%f560, 0f7FFFFFFF, %f559, %p54;
	mul.f32 	%f561, %f863, 0f34000000;
	mul.f32 	%f864, %f560, %f561;
$L__BB2_48:
	abs.f32 	%f562, %f864;
	setp.nan.f32 	%p56, %f562, %f562;
	copysign.f32 	%f563, %f4, %f864;
	selp.f32 	%f564, %f864, %f563, %p56;
	st.global.f32 	[%rd2+60], %f564;
	ld.global.nc.f32 	%f565, [%rd1+80];
	abs.f32 	%f89, %f565;
	abs.f32 	%f867, %f5;
	setp.lt.f32 	%p57, %f867, %f89;
	@%p57 bra 	$L__BB2_60;
	mul.f32 	%f91, %f89, 0f4B000000;
	setp.gtu.f32 	%p58, %f867, %f91;
	@%p58 bra 	$L__BB2_56;
	div.approx.f32 	%f566, %f867, %f89;
	cvt.rzi.f32.f32 	%f865, %f566;
	neg.f32 	%f93, %f89;
	fma.rn.f32 	%f94, %f93, %f865, %f867;
	mov.b32 	%r42, %f94;
	mov.b32 	%r206, %f89;
	setp.lt.u32 	%p59, %r42, %r206;
	@%p59 bra 	$L__BB2_55;
	setp.gt.u32 	%p60, %r42, -2147483648;
	@%p60 bra 	$L__BB2_54;
	add.f32 	%f865, %f865, 0f3F800000;
	add.f32 	%f567, %f89, %f89;
	setp.ltu.f32 	%p61, %f94, %f567;
	@%p61 bra 	$L__BB2_55;
	add.f32 	%f568, %f865, 0f3F800000;
	fma.rn.f32 	%f569, %f89, 0fC0400000, %f94;
	setp.ge.f32 	%p62, %f569, 0f00000000;
	add.f32 	%f570, %f568, 0f3F800000;
	selp.f32 	%f865, %f570, %f568, %p62;
	bra.uni 	$L__BB2_55;
$L__BB2_54:
	add.f32 	%f571, %f865, 0fBF800000;
	setp.lt.f32 	%p63, %f94, %f93;
	add.f32 	%f572, %f571, 0fBF800000;
	selp.f32 	%f865, %f572, %f571, %p63;
$L__BB2_55:
	fma.rn.f32 	%f867, %f93, %f865, %f867;
	bra.uni 	$L__BB2_60;
$L__BB2_56:
	mov.b32 	%r43, %f867;
	mov.b32 	%r207, %f91;
	and.b32  	%r44, %r207, -8388608;
	and.b32  	%r208, %r43, 8388607;
	or.b32  	%r310, %r208, 1065353216;
	and.b32  	%r209, %r207, 8388607;
	or.b32  	%r46, %r209, 1065353216;
	mov.b32 	%f866, %r310;
	sub.s32 	%r210, %r43, %r44;
	add.s32 	%r211, %r210, 192937984;
	and.b32  	%r311, %r211, -8388608;
	setp.eq.s32 	%p64, %r311, 0;
	@%p64 bra 	$L__BB2_59;
	mov.b32 	%f573, %r46;
	rcp.approx.ftz.f32 	%f101, %f573;
	neg.f32 	%f102, %f573;
$L__BB2_58:
	min.u32 	%r212, %r311, 192937984;
	add.s32 	%r213, %r310, %r212;
	mov.b32 	%f574, %r213;
	mul.f32 	%f575, %f101, %f574;
	fma.rn.f32 	%f576, %f102, %f575, %f574;
	fma.rn.f32 	%f577, %f576, %f101, %f575;
	fma.rn.f32 	%f578, %f102, %f577, %f574;
	fma.rz.f32 	%f579, %f578, %f101, %f577;
	cvt.rzi.f32.f32 	%f580, %f579;
	fma.rn.f32 	%f866, %f102, %f580, %f574;
	sub.s32 	%r311, %r311, %r212;
	mov.b32 	%r310, %f866;
	setp.ne.s32 	%p65, %r311, 0;
	setp.ne.s32 	%p66, %r310, 0;
	and.pred  	%p67, %p65, %p66;
	@%p67 bra 	$L__BB2_58;
$L__BB2_59:
	mov.b32 	%f582, %r44;
	setp.leu.f32 	%p68, %f89, 0f00000000;
	setp.gt.u32 	%p69, %r43, 2139095039;
	selp.f32 	%f583, 0f7FFFFFFF, %f582, %p69;
	selp.f32 	%f584, 0f7FFFFFFF, %f583, %p68;
	mul.f32 	%f585, %f866, 0f34000000;
	mul.f32 	%f867, %f584, %f585;
$L__BB2_60:
	abs.f32 	%f586, %f867;
	setp.nan.f32 	%p70, %f586, %f586;
	copysign.f32 	%f587, %f5, %f867;
	selp.f32 	%f588, %f867, %f587, %p70;
	st.global.f32 	[%rd2+80], %f588;
	ld.global.nc.f32 	%f589, [%rd1+100];
	abs.f32 	%f107, %f589;
	abs.f32 	%f870, %f6;
	setp.lt.f32 	%p71, %f870, %f107;
	@%p71 bra 	$L__BB2_72;
	mul.f32 	%f109, %f107, 0f4B000000;
	setp.gtu.f32 	%p72, %f870, %f109;
	@%p72 bra 	$L__BB2_68;
	div.approx.f32 	%f590, %f870, %f107;
	cvt.rzi.f32.f32 	%f868, %f590;
	neg.f32 	%f111, %f107;
	fma.rn.f32 	%f112, %f111, %f868, %f870;
	mov.b32 	%r52, %f112;
	mov.b32 	%r214, %f107;
	setp.lt.u32 	%p73, %r52, %r214;
	@%p73 bra 	$L__BB2_67;
	setp.gt.u32 	%p74, %r52, -2147483648;
	@%p74 bra 	$L__BB2_66;
	add.f32 	%f868, %f868, 0f3F800000;
	add.f32 	%f591, %f107, %f107;
	setp.ltu.f32 	%p75, %f112, %f591;
	@%p75 bra 	$L__BB2_67;
	add.f32 	%f592, %f868, 0f3F800000;
	fma.rn.f32 	%f593, %f107, 0fC0400000, %f112;
	setp.ge.f32 	%p76, %f593, 0f00000000;
	add.f32 	%f594, %f592, 0f3F800000;
	selp.f32 	%f868, %f594, %f592, %p76;
	bra.uni 	$L__BB2_67;
$L__BB2_66:
	add.f32 	%f595, %f868, 0fBF800000;
	setp.lt.f32 	%p77, %f112, %f111;
	add.f32 	%f596, %f595, 0fBF800000;
	selp.f32 	%f868, %f596, %f595, %p77;
$L__BB2_67:
	fma.rn.f32 	%f870, %f111, %f868, %f870;
	bra.uni 	$L__BB2_72;
$L__BB2_68:
	mov.b32 	%r53, %f870;
	mov.b32 	%r215, %f109;
	and.b32  	%r54, %r215, -8388608;
	and.b32  	%r216, %r53, 8388607;
	or.b32  	%r312, %r216, 1065353216;
	and.b32  	%r217, %r215, 8388607;
	or.b32  	%r56, %r217, 1065353216;
	mov.b32 	%f869, %r312;
	sub.s32 	%r218, %r53, %r54;
	add.s32 	%r219, %r218, 192937984;
	and.b32  	%r313, %r219, -8388608;
	setp.eq.s32 	%p78, %r313, 0;
	@%p78 bra 	$L__BB2_71;
	mov.b32 	%f597, %r56;
	rcp.approx.ftz.f32 	%f119, %f597;
	neg.f32 	%f120, %f597;
$L__BB2_70:
	min.u32 	%r220, %r313, 192937984;
	add.s32 	%r221, %r312, %r220;
	mov.b32 	%f598, %r221;
	mul.f32 	%f599, %f119, %f598;
	fma.rn.f32 	%f600, %f120, %f599, %f598;
	fma.rn.f32 	%f601, %f600, %f119, %f599;
	fma.rn.f32 	%f602, %f120, %f601, %f598;
	fma.rz.f32 	%f603, %f602, %f119, %f601;
	cvt.rzi.f32.f32 	%f604, %f603;
	fma.rn.f32 	%f869, %f120, %f604, %f598;
	sub.s32 	%r313, %r313, %r220;
	mov.b32 	%r312, %f869;
	setp.ne.s32 	%p79, %r313, 0;
	setp.ne.s32 	%p80, %r312, 0;
	and.pred  	%p81, %p79, %p80;
	@%p81 bra 	$L__BB2_70;
$L__BB2_71:
	mov.b32 	%f606, %r54;
	setp.leu.f32 	%p82, %f107, 0f00000000;
	setp.gt.u32 	%p83, %r53, 2139095039;
	selp.f32 	%f607, 0f7FFFFFFF, %f606, %p83;
	selp.f32 	%f608, 0f7FFFFFFF, %f607, %p82;
	mul.f32 	%f609, %f869, 0f34000000;
	mul.f32 	%f870, %f608, %f609;
$L__BB2_72:
	abs.f32 	%f610, %f870;
	setp.nan.f32 	%p84, %f610, %f610;
	copysign.f32 	%f611, %f6, %f870;
	selp.f32 	%f612, %f870, %f611, %p84;
	st.global.f32 	[%rd2+100], %f612;
	ld.global.nc.f32 	%f613, [%rd1+120];
	abs.f32 	%f125, %f613;
	abs.f32 	%f873, %f7;
	setp.lt.f32 	%p85, %f873, %f125;
	@%p85 bra 	$L__BB2_84;
	mul.f32 	%f127, %f125, 0f4B000000;
	setp.gtu.f32 	%p86, %f873, %f127;
	@%p86 bra 	$L__BB2_80;
	div.approx.f32 	%f614, %f873, %f125;
	cvt.rzi.f32.f32 	%f871, %f614;
	neg.f32 	%f129, %f125;
	fma.rn.f32 	%f130, %f129, %f871, %f873;
	mov.b32 	%r62, %f130;
	mov.b32 	%r222, %f125;
	setp.lt.u32 	%p87, %r62, %r222;
	@%p87 bra 	$L__BB2_79;
	setp.gt.u32 	%p88, %r62, -2147483648;
	@%p88 bra 	$L__BB2_78;
	add.f32 	%f871, %f871, 0f3F800000;
	add.f32 	%f615, %f125, %f125;
	setp.ltu.f32 	%p89, %f130, %f615;
	@%p89 bra 	$L__BB2_79;
	add.f32 	%f616, %f871, 0f3F800000;
	fma.rn.f32 	%f617, %f125, 0fC0400000, %f130;
	setp.ge.f32 	%p90, %f617, 0f00000000;
	add.f32 	%f618, %f616, 0f3F800000;
	selp.f32 	%f871, %f618, %f616, %p90;
	bra.uni 	$L__BB2_79;
$L__BB2_78:
	add.f32 	%f619, %f871, 0fBF800000;
	setp.lt.f32 	%p91, %f130, %f129;
	add.f32 	%f620, %f619, 0fBF800000;
	selp.f32 	%f871, %f620, %f619, %p91;
$L__BB2_79:
	fma.rn.f32 	%f873, %f129, %f871, %f873;
	bra.uni 	$L__BB2_84;
$L__BB2_80:
	mov.b32 	%r63, %f873;
	mov.b32 	%r223, %f127;
	and.b32  	%r64, %r223, -8388608;
	and.b32  	%r224, %r63, 8388607;
	or.b32  	%r314, %r224, 1065353216;
	and.b32  	%r225, %r223, 8388607;
	or.b32  	%r66, %r225, 1065353216;
	mov.b32 	%f872, %r314;
	sub.s32 	%r226, %r63, %r64;
	add.s32 	%r227, %r226, 192937984;
	and.b32  	%r315, %r227, -8388608;
	setp.eq.s32 	%p92, %r315, 0;
	@%p92 bra 	$L__BB2_83;
	mov.b32 	%f621, %r66;
	rcp.approx.ftz.f32 	%f137, %f621;
	neg.f32 	%f138, %f621;
$L__BB2_82:
	min.u32 	%r228, %r315, 192937984;
	add.s32 	%r229, %r314, %r228;
	mov.b32 	%f622, %r229;
	mul.f32 	%f623, %f137, %f622;
	fma.rn.f32 	%f624, %f138, %f623, %f622;
	fma.rn.f32 	%f625, %f624, %f137, %f623;
	fma.rn.f32 	%f626, %f138, %f625, %f622;
	fma.rz.f32 	%f627, %f626, %f137, %f625;
	cvt.rzi.f32.f32 	%f628, %f627;
	fma.rn.f32 	%f872, %f138, %f628, %f622;
	sub.s32 	%r315, %r315, %r228;
	mov.b32 	%r314, %f872;
	setp.ne.s32 	%p93, %r315, 0;
	setp.ne.s32 	%p94, %r314, 0;
	and.pred  	%p95, %p93, %p94;
	@%p95 bra 	$L__BB2_82;
$L__BB2_83:
	mov.b32 	%f630, %r64;
	setp.leu.f32 	%p96, %f125, 0f00000000;
	setp.gt.u32 	%p97, %r63, 2139095039;
	selp.f32 	%f631, 0f7FFFFFFF, %f630, %p97;
	selp.f32 	%f632, 0f7FFFFFFF, %f631, %p96;
	mul.f32 	%f633, %f872, 0f34000000;
	mul.f32 	%f873, %f632, %f633;
$L__BB2_84:
	abs.f32 	%f634, %f873;
	setp.nan.f32 	%p98, %f634, %f634;
	copysign.f32 	%f635, %f7, %f873;
	selp.f32 	%f636, %f873, %f635, %p98;
	st.global.f32 	[%rd2+120], %f636;
	ld.global.nc.f32 	%f637, [%rd1+140];
	abs.f32 	%f143, %f637;
	abs.f32 	%f876, %f8;
	setp.lt.f32 	%p99, %f876, %f143;
	@%p99 bra 	$L__BB2_96;
	mul.f32 	%f145, %f143, 0f4B000000;
	setp.gtu.f32 	%p100, %f876, %f145;
	@%p100 bra 	$L__BB2_92;
	div.approx.f32 	%f638, %f876, %f143;
	cvt.rzi.f32.f32 	%f874, %f638;
	neg.f32 	%f147, %f143;
	fma.rn.f32 	%f148, %f147, %f874, %f876;
	mov.b32 	%r72, %f148;
	mov.b32 	%r230, %f143;
	setp.lt.u32 	%p101, %r72, %r230;
	@%p101 bra 	$L__BB2_91;
	setp.gt.u32 	%p102, %r72, -2147483648;
	@%p102 bra 	$L__BB2_90;
	add.f32 	%f874, %f874, 0f3F800000;
	add.f32 	%f639, %f143, %f143;
	setp.ltu.f32 	%p103, %f148, %f639;
	@%p103 bra 	$L__BB2_91;
	add.f32 	%f640, %f874, 0f3F800000;
	fma.rn.f32 	%f641, %f143, 0fC0400000, %f148;
	setp.ge.f32 	%p104, %f641, 0f00000000;
	add.f32 	%f642, %f640, 0f3F800000;
	selp.f32 	%f874, %f642, %f640, %p104;
	bra.uni 	$L__BB2_91;
$L__BB2_90:
	add.f32 	%f643, %f874, 0fBF800000;
	setp.lt.f32 	%p105, %f148, %f147;
	add.f32 	%f644, %f643, 0fBF800000;
	selp.f32 	%f874, %f644, %f643, %p105;
$L__BB2_91:
	fma.rn.f32 	%f876, %f147, %f874, %f876;
	bra.uni 	$L__BB2_96;
$L__BB2_92:
	mov.b32 	%r73, %f876;
	mov.b32 	%r231, %f145;
	and.b32  	%r74, %r231, -8388608;
	and.b32  	%r232, %r73, 8388607;
	or.b32  	%r316, %r232, 1065353216;
	and.b32  	%r233, %r231, 8388607;
	or.b32  	%r76, %r233, 1065353216;
	mov.b32 	%f875, %r316;
	sub.s32 	%r234, %r73, %r74;
	add.s32 	%r235, %r234, 192937984;
	and.b32  	%r317, %r235, -8388608;
	setp.eq.s32 	%p106, %r317, 0;
	@%p106 bra 	$L__BB2_95;
	mov.b32 	%f645, %r76;
	rcp.approx.ftz.f32 	%f155, %f645;
	neg.f32 	%f156, %f645;
$L__BB2_94:
	min.u32 	%r236, %r317, 192937984;
	add.s32 	%r237, %r316, %r236;
	mov.b32 	%f646, %r237;
	mul.f32 	%f647, %f155, %f646;
	fma.rn.f32 	%f648, %f156, %f647, %f646;
	fma.rn.f32 	%f649, %f648, %f155, %f647;
	fma.rn.f32 	%f650, %f156, %f649, %f646;
	fma.rz.f32 	%f651, %f650, %f155, %f649;
	cvt.rzi.f32.f32 	%f652, %f651;
	fma.rn.f32 	%f875, %f156, %f652, %f646;
	sub.s32 	%r317, %r317, %r236;
	mov.b32 	%r316, %f875;
	setp.ne.s32 	%p107, %r317, 0;
	setp.ne.s32 	%p108, %r316, 0;
	and.pred  	%p109, %p107, %p108;
	@%p109 bra 	$L__BB2_94;
$L__BB2_95:
	mov.b32 	%f654, %r74;
	setp.leu.f32 	%p110, %f143, 0f00000000;
	setp.gt.u32 	%p111, %r73, 2139095039;
	selp.f32 	%f655, 0f7FFFFFFF, %f654, %p111;
	selp.f32 	%f656, 0f7FFFFFFF, %f655, %p110;
	mul.f32 	%f657, %f875, 0f34000000;
	mul.f32 	%f876, %f656, %f657;
$L__BB2_96:
	abs.f32 	%f658, %f876;
	setp.nan.f32 	%p112, %f658, %f658;
	copysign.f32 	%f659, %f8, %f876;
	selp.f32 	%f660, %f876, %f659, %p112;
	st.global.f32 	[%rd2+140], %f660;
	ld.global.nc.f32 	%f661, [%rd1+160];
	abs.f32 	%f161, %f661;
	abs.f32 	%f879, %f9;
	setp.lt.f32 	%p113, %f879, %f161;
	@%p113 bra 	$L__BB2_108;
	mul.f32 	%f163, %f161, 0f4B000000;
	setp.gtu.f32 	%p114, %f879, %f163;
	@%p114 bra 	$L__BB2_104;
	div.approx.f32 	%f662, %f879, %f161;
	cvt.rzi.f32.f32 	%f877, %f662;
	neg.f32 	%f165, %f161;
	fma.rn.f32 	%f166, %f165, %f877, %f879;
	mov.b32 	%r82, %f166;
	mov.b32 	%r238, %f161;
	setp.lt.u32 	%p115, %r82, %r238;
	@%p115 bra 	$L__BB2_103;
	setp.gt.u32 	%p116, %r82, -2147483648;
	@%p116 bra 	$L__BB2_102;
	add.f32 	%f877, %f877, 0f3F800000;
	add.f32 	%f663, %f161, %f161;
	setp.ltu.f32 	%p117, %f166, %f663;
	@%p117 bra 	$L__BB2_103;
	add.f32 	%f664, %f877, 0f3F800000;
	fma.rn.f32 	%f665, %f161, 0fC0400000, %f166;
	setp.ge.f32 	%p118, %f665, 0f00000000;
	add.f32 	%f666, %f664, 0f3F800000;
	selp.f32 	%f877, %f666, %f664, %p118;
	bra.uni 	$L__BB2_103;
$L__BB2_102:
	add.f32 	%f667, %f877, 0fBF800000;
	setp.lt.f32 	%p119, %f166, %f165;
	add.f32 	%f668, %f667, 0fBF800000;
	selp.f32 	%f877, %f668, %f667, %p119;
$L__BB2_103:
	fma.rn.f32 	%f879, %f165, %f877, %f879;
	bra.uni 	$L__BB2_108;
$L__BB2_104:
	mov.b32 	%r83, %f879;
	mov.b32 	%r239, %f163;
	and.b32  	%r84, %r239, -8388608;
	and.b32  	%r240, %r83, 8388607;
	or.b32  	%r318, %r240, 1065353216;
	and.b32  	%r241, %r239, 8388607;
	or.b32  	%r86, %r241, 1065353216;
	mov.b32 	%f878, %r318;
	sub.s32 	%r242, %r83, %r84;
	add.s32 	%r243, %r242, 192937984;
	and.b32  	%r319, %r243, -8388608;
	setp.eq.s32 	%p120, %r319, 0;
	@%p120 bra 	$L__BB2_107;
	mov.b32 	%f669, %r86;
	rcp.approx.ftz.f32 	%f173, %f669;
	neg.f32 	%f174, %f669;
$L__BB2_106:
	min.u32 	%r244, %r319, 192937984;
	add.s32 	%r245, %r318, %r244;
	mov.b32 	%f670, %r245;
	mul.f32 	%f671, %f173, %f670;
	fma.rn.f32 	%f672, %f174, %f671, %f670;
	fma.rn.f32 	%f673, %f672, %f173, %f671;
	fma.rn.f32 	%f674, %f174, %f673, %f670;
	fma.rz.f32 	%f675, %f674, %f173, %f673;
	cvt.rzi.f32.f32 	%f676, %f675;
	fma.rn.f32 	%f878, %f174, %f676, %f670;
	sub.s32 	%r319, %r319, %r244;
	mov.b32 	%r318, %f878;
	setp.ne.s32 	%p121, %r319, 0;
	setp.ne.s32 	%p122, %r318, 0;
	and.pred  	%p123, %p121, %p122;
	@%p123 bra 	$L__BB2_106;
$L__BB2_107:
	mov.b32 	%f678, %r84;
	setp.leu.f32 	%p124, %f161, 0f00000000;
	setp.gt.u32 	%p125, %r83, 2139095039;
	selp.f32 	%f679, 0f7FFFFFFF, %f678, %p125;
	selp.f32 	%f680, 0f7FFFFFFF, %f679, %p124;
	mul.f32 	%f681, %f878, 0f34000000;
	mul.f32 	%f879, %f680, %f681;
$L__BB2_108:
	abs.f32 	%f682, %f879;
	setp.nan.f32 	%p126, %f682, %f682;
	copysign.f32 	%f683, %f9, %f879;
	selp.f32 	%f684, %f879, %f683, %p126;
	st.global.f32 	[%rd2+160], %f684;
	ld.global.nc.f32 	%f685, [%rd1+180];
	abs.f32 	%f179, %f685;
	abs.f32 	%f882, %f10;
	setp.lt.f32 	%p127, %f882, %f179;
	@%p127 bra 	$L__BB2_120;
	mul.f32 	%f181, %f179, 0f4B000000;
	setp.gtu.f32 	%p128, %f882, %f181;
	@%p128 bra 	$L__BB2_116;
	div.approx.f32 	%f686, %f882, %f179;
	cvt.rzi.f32.f32 	%f880, %f686;
	neg.f32 	%f183, %f179;
	fma.rn.f32 	%f184, %f183, %f880, %f882;
	mov.b32 	%r92, %f184;
	mov.b32 	%r246, %f179;
	setp.lt.u32 	%p129, %r92, %r246;
	@%p129 bra 	$L__BB2_115;
	setp.gt.u32 	%p130, %r92, -2147483648;
	@%p130 bra 	$L__BB2_114;
	add.f32 	%f880, %f880, 0f3F800000;
	add.f32 	%f687, %f179, %f179;
	setp.ltu.f32 	%p131, %f184, %f687;
	@%p131 bra 	$L__BB2_115;
	add.f32 	%f688, %f880, 0f3F800000;
	fma.rn.f32 	%f689, %f179, 0fC0400000, %f184;
	setp.ge.f32 	%p132, %f689, 0f00000000;
	add.f32 	%f690, %f688, 0f3F800000;
	selp.f32 	%f880, %f690, %f688, %p132;
	bra.uni 	$L__BB2_115;
$L__BB2_114:
	add.f32 	%f691, %f880, 0fBF800000;
	setp.lt.f32 	%p133, %f184, %f183;
	add.f32 	%f692, %f691, 0fBF800000;
	selp.f32 	%f880, %f692, %f691, %p133;
$L__BB2_115:
	fma.rn.f32 	%f882, %f183, %f880, %f882;
	bra.uni 	$L__BB2_120;
$L__BB2_116:
	mov.b32 	%r93, %f882;
	mov.b32 	%r247, %f181;
	and.b32  	%r94, %r247, -8388608;
	and.b32  	%r248, %r93, 8388607;
	or.b32  	%r320, %r248, 1065353216;
	and.b32  	%r249, %r247, 8388607;
	or.b32  	%r96, %r249, 1065353216;
	mov.b32 	%f881, %r320;
	sub.s32 	%r250, %r93, %r94;
	add.s32 	%r251, %r250, 192937984;
	and.b32  	%r321, %r251, -8388608;
	setp.eq.s32 	%p134, %r321, 0;
	@%p134 bra 	$L__BB2_119;
	mov.b32 	%f693, %r96;
	rcp.approx.ftz.f32 	%f191, %f693;
	neg.f32 	%f192, %f693;
$L__BB2_118:
	min.u32 	%r252, %r321, 192937984;
	add.s32 	%r253, %r320, %r252;
	mov.b32 	%f694, %r253;
	mul.f32 	%f695, %f191, %f694;
	fma.rn.f32 	%f696, %f192, %f695, %f694;
	fma.rn.f32 	%f697, %f696, %f191, %f695;
	fma.rn.f32 	%f698, %f192, %f697, %f694;
	fma.rz.f32 	%f699, %f698, %f191, %f697;
	cvt.rzi.f32.f32 	%f700, %f699;
	fma.rn.f32 	%f881, %f192, %f700, %f694;
	sub.s32 	%r321, %r321, %r252;
	mov.b32 	%r320, %f881;
	setp.ne.s32 	%p135, %r321, 0;
	setp.ne.s32 	%p136, %r320, 0;
	and.pred  	%p137, %p135, %p136;
	@%p137 bra 	$L__BB2_118;
$L__BB2_119:
	mov.b32 	%f702, %r94;
	setp.leu.f32 	%p138, %f179, 0f00000000;
	setp.gt.u32 	%p139, %r93, 2139095039;
	selp.f32 	%f703, 0f7FFFFFFF, %f702, %p139;
	selp.f32 	%f704, 0f7FFFFFFF, %f703, %p138;
	mul.f32 	%f705, %f881, 0f34000000;
	mul.f32 	%f882, %f704, %f705;
$L__BB2_120:
	abs.f32 	%f706, %f882;
	setp.nan.f32 	%p140, %f706, %f706;
	copysign.f32 	%f707, %f10, %f882;
	selp.f32 	%f708, %f882, %f707, %p140;
	st.global.f32 	[%rd2+180], %f708;
	ld.global.nc.f32 	%f709, [%rd1+200];
	abs.f32 	%f197, %f709;
	abs.f32 	%f885, %f11;
	setp.lt.f32 	%p141, %f885, %f197;
	@%p141 bra 	$L__BB2_132;
	mul.f32 	%f199, %f197, 0f4B000000;
	setp.gtu.f32 	%p142, %f885, %f199;
	@%p142 bra 	$L__BB2_128;
	div.approx.f32 	%f710, %f885, %f197;
	cvt.rzi.f32.f32 	%f883, %f710;
	neg.f32 	%f201, %f197;
	fma.rn.f32 	%f202, %f201, %f883, %f885;
	mov.b32 	%r102, %f202;
	mov.b32 	%r254, %f197;
	setp.lt.u32 	%p143, %r102, %r254;
	@%p143 bra 	$L__BB2_127;
	setp.gt.u32 	%p144, %r102, -2147483648;
	@%p144 bra 	$L__BB2_126;
	add.f32 	%f883, %f883, 0f3F800000;
	add.f32 	%f711, %f197, %f197;
	setp.ltu.f32 	%p145, %f202, %f711;
	@%p145 bra 	$L__BB2_127;
	add.f32 	%f712, %f883, 0f3F800000;
	fma.rn.f32 	%f713, %f197, 0fC0400000, %f202;
	setp.ge.f32 	%p146, %f713, 0f00000000;
	add.f32 	%f714, %f712, 0f3F800000;
	selp.f32 	%f883, %f714, %f712, %p146;
	bra.uni 	$L__BB2_127;
$L__BB2_126:
	add.f32 	%f715, %f883, 0fBF800000;
	setp.lt.f32 	%p147, %f202, %f201;
	add.f32 	%f716, %f715, 0fBF800000;
	selp.f32 	%f883, %f716, %f715, %p147;
$L__BB2_127:
	fma.rn.f32 	%f885, %f201, %f883, %f885;
	bra.uni 	$L__BB2_132;
$L__BB2_128:
	mov.b32 	%r103, %f885;
	mov.b32 	%r255, %f199;
	and.b32  	%r104, %r255, -8388608;
	and.b32  	%r256, %r103, 8388607;
	or.b32  	%r322, %r256, 1065353216;
	and.b32  	%r257, %r255, 8388607;
	or.b32  	%r106, %r257, 1065353216;
	mov.b32 	%f884, %r322;
	sub.s32 	%r258, %r103, %r104;
	add.s32 	%r259, %r258, 192937984;
	and.b32  	%r323, %r259, -8388608;
	setp.eq.s32 	%p148, %r323, 0;
	@%p148 bra 	$L__BB2_131;
	mov.b32 	%f717, %r106;
	rcp.approx.ftz.f32 	%f209, %f717;
	neg.f32 	%f210, %f717;
$L__BB2_130:
	min.u32 	%r260, %r323, 192937984;
	add.s32 	%r261, %r322, %r260;
	mov.b32 	%f718, %r261;
	mul.f32 	%f719, %f209, %f718;
	fma.rn.f32 	%f720, %f210, %f719, %f718;
	fma.rn.f32 	%f721, %f720, %f209, %f719;
	fma.rn.f32 	%f722, %f210, %f721, %f718;
	fma.rz.f32 	%f723, %f722, %f209, %f721;
	cvt.rzi.f32.f32 	%f724, %f723;
	fma.rn.f32 	%f884, %f210, %f724, %f718;
	sub.s32 	%r323, %r323, %r260;
	mov.b32 	%r322, %f884;
	setp.ne.s32 	%p149, %r323, 0;
	setp.ne.s32 	%p150, %r322, 0;
	and.pred  	%p151, %p149, %p150;
	@%p151 bra 	$L__BB2_130;
$L__BB2_131:
	mov.b32 	%f726, %r104;
	setp.leu.f32 	%p152, %f197, 0f00000000;
	setp.gt.u32 	%p153, %r103, 2139095039;
	selp.f32 	%f727, 0f7FFFFFFF, %f726, %p153;
	selp.f32 	%f728, 0f7FFFFFFF, %f727, %p152;
	mul.f32 	%f729, %f884, 0f34000000;
	mul.f32 	%f885, %f728, %f729;
$L__BB2_132:
	abs.f32 	%f730, %f885;
	setp.nan.f32 	%p154, %f730, %f730;
	copysign.f32 	%f731, %f11, %f885;
	selp.f32 	%f732, %f885, %f731, %p154;
	st.global.f32 	[%rd2+200], %f732;
	ld.global.nc.f32 	%f733, [%rd1+220];
	abs.f32 	%f215, %f733;
	abs.f32 	%f888, %f12;
	setp.lt.f32 	%p155, %f888, %f215;
	@%p155 bra 	$L__BB2_144;
	mul.f32 	%f217, %f215, 0f4B000000;
	setp.gtu.f32 	%p156, %f888, %f217;
	@%p156 bra 	$L__BB2_140;
	div.approx.f32 	%f734, %f888, %f215;
	cvt.rzi.f32.f32 	%f886, %f734;
	neg.f32 	%f219, %f215;
	fma.rn.f32 	%f220, %f219, %f886, %f888;
	mov.b32 	%r112, %f220;
	mov.b32 	%r262, %f215;
	setp.lt.u32 	%p157, %r112, %r262;
	@%p157 bra 	$L__BB2_139;
	setp.gt.u32 	%p158, %r112, -2147483648;
	@%p158 bra 	$L__BB2_138;
	add.f32 	%f886, %f886, 0f3F800000;
	add.f32 	%f735, %f215, %f215;
	setp.ltu.f32 	%p159, %f220, %f735;
	@%p159 bra 	$L__BB2_139;
	add.f32 	%f736, %f886, 0f3F800000;
	fma.rn.f32 	%f737, %f215, 0fC0400000, %f220;
	setp.ge.f32 	%p160, %f737, 0f00000000;
	add.f32 	%f738, %f736, 0f3F800000;
	selp.f32 	%f886, %f738, %f736, %p160;
	bra.uni 	$L__BB2_139;
$L__BB2_138:
	add.f32 	%f739, %f886, 0fBF800000;
	setp.lt.f32 	%p161, %f220, %f219;
	add.f32 	%f740, %f739, 0fBF800000;
	selp.f32 	%f886, %f740, %f739, %p161;
$L__BB2_139:
	fma.rn.f32 	%f888, %f219, %f886, %f888;
	bra.uni 	$L__BB2_144;
$L__BB2_140:
	mov.b32 	%r113, %f888;
	mov.b32 	%r263, %f217;
	and.b32  	%r114, %r263, -8388608;
	and.b32  	%r264, %r113, 8388607;
	or.b32  	%r324, %r264, 1065353216;
	and.b32  	%r265, %r263, 8388607;
	or.b32  	%r116, %r265, 1065353216;
	mov.b32 	%f887, %r324;
	sub.s32 	%r266, %r113, %r114;
	add.s32 	%r267, %r266, 192937984;
	and.b32  	%r325, %r267, -8388608;
	setp.eq.s32 	%p162, %r325, 0;
	@%p162 bra 	$L__BB2_143;
	mov.b32 	%f741, %r116;
	rcp.approx.ftz.f32 	%f227, %f741;
	neg.f32 	%f228, %f741;
$L__BB2_142:
	min.u32 	%r268, %r325, 192937984;
	add.s32 	%r269, %r324, %r268;
	mov.b32 	%f742, %r269;
	mul.f32 	%f743, %f227, %f742;
	fma.rn.f32 	%f744, %f228, %f743, %f742;
	fma.rn.f32 	%f745, %f744, %f227, %f743;
	fma.rn.f32 	%f746, %f228, %f745, %f742;
	fma.rz.f32 	%f747, %f746, %f227, %f745;
	cvt.rzi.f32.f32 	%f748, %f747;
	fma.rn.f32 	%f887, %f228, %f748, %f742;
	sub.s32 	%r325, %r325, %r268;
	mov.b32 	%r324, %f887;
	setp.ne.s32 	%p163, %r325, 0;
	setp.ne.s32 	%p164, %r324, 0;
	and.pred  	%p165, %p163, %p164;
	@%p165 bra 	$L__BB2_142;
$L__BB2_143:
	mov.b32 	%f750, %r114;
	setp.leu.f32 	%p166, %f215, 0f00000000;
	setp.gt.u32 	%p167, %r113, 2139095039;
	selp.f32 	%f751, 0f7FFFFFFF, %f750, %p167;
	selp.f32 	%f752, 0f7FFFFFFF, %f751, %p166;
	mul.f32 	%f753, %f887, 0f34000000;
	mul.f32 	%f888, %f752, %f753;
$L__BB2_144:
	abs.f32 	%f754, %f888;
	setp.nan.f32 	%p168, %f754, %f754;
	copysign.f32 	%f755, %f12, %f888;
	selp.f32 	%f756, %f888, %f755, %p168;
	st.global.f32 	[%rd2+220], %f756;
	ld.global.nc.f32 	%f757, [%rd1+240];
	abs.f32 	%f233, %f757;
	abs.f32 	%f891, %f13;
	setp.lt.f32 	%p169, %f891, %f233;
	@%p169 bra 	$L__BB2_156;
	mul.f32 	%f235, %f233, 0f4B000000;
	setp.gtu.f32 	%p170, %f891, %f235;
	@%p170 bra 	$L__BB2_152;
	div.approx.f32 	%f758, %f891, %f233;
	cvt.rzi.f32.f32 	%f889, %f758;
	neg.f32 	%f237, %f233;
	fma.rn.f32 	%f238, %f237, %f889, %f891;
	mov.b32 	%r122, %f238;
	mov.b32 	%r270, %f233;
	setp.lt.u32 	%p171, %r122, %r270;
	@%p171 bra 	$L__BB2_151;
	setp.gt.u32 	%p172, %r122, -2147483648;
	@%p172 bra 	$L__BB2_150;
	add.f32 	%f889, %f889, 0f3F800000;
	add.f32 	%f759, %f233, %f233;
	setp.ltu.f32 	%p173, %f238, %f759;
	@%p173 bra 	$L__BB2_151;
	add.f32 	%f760, %f889, 0f3F800000;
	fma.rn.f32 	%f761, %f233, 0fC0400000, %f238;
	setp.ge.f32 	%p174, %f761, 0f00000000;
	add.f32 	%f762, %f760, 0f3F800000;
	selp.f32 	%f889, %f762, %f760, %p174;
	bra.uni 	$L__BB2_151;
$L__BB2_150:
	add.f32 	%f763, %f889, 0fBF800000;
	setp.lt.f32 	%p175, %f238, %f237;
	add.f32 	%f764, %f763, 0fBF800000;
	selp.f32 	%f889, %f764, %f763, %p175;
$L__BB2_151:
	fma.rn.f32 	%f891, %f237, %f889, %f891;
	bra.uni 	$L__BB2_156;
$L__BB2_152:
	mov.b32 	%r123, %f891;
	mov.b32 	%r271, %f235;
	and.b32  	%r124, %r271, -8388608;
	and.b32  	%r272, %r123, 8388607;
	or.b32  	%r326, %r272, 1065353216;
	and.b32  	%r273, %r271, 8388607;
	or.b32  	%r126, %r273, 1065353216;
	mov.b32 	%f890, %r326;
	sub.s32 	%r274, %r123, %r124;
	add.s32 	%r275, %r274, 192937984;
	and.b32  	%r327, %r275, -8388608;
	setp.eq.s32 	%p176, %r327, 0;
	@%p176 bra 	$L__BB2_155;
	mov.b32 	%f765, %r126;
	rcp.approx.ftz.f32 	%f245, %f765;
	neg.f32 	%f246, %f765;
$L__BB2_154:
	min.u32 	%r276, %r327, 192937984;
	add.s32 	%r277, %r326, %r276;
	mov.b32 	%f766, %r277;
	mul.f32 	%f767, %f245, %f766;
	fma.rn.f32 	%f768, %f246, %f767, %f766;
	fma.rn.f32 	%f769, %f768, %f245, %f767;
	fma.rn.f32 	%f770, %f246, %f769, %f766;
	fma.rz.f32 	%f771, %f770, %f245, %f769;
	cvt.rzi.f32.f32 	%f772, %f771;
	fma.rn.f32 	%f890, %f246, %f772, %f766;
	sub.s32 	%r327, %r327, %r276;
	mov.b32 	%r326, %f890;
	setp.ne.s32 	%p177, %r327, 0;
	setp.ne.s32 	%p178, %r326, 0;
	and.pred  	%p179, %p177, %p178;
	@%p179 bra 	$L__BB2_154;
$L__BB2_155:
	mov.b32 	%f774, %r124;
	setp.leu.f32 	%p180, %f233, 0f00000000;
	setp.gt.u32 	%p181, %r123, 2139095039;
	selp.f32 	%f775, 0f7FFFFFFF, %f774, %p181;
	selp.f32 	%f776, 0f7FFFFFFF, %f775, %p180;
	mul.f32 	%f777, %f890, 0f34000000;
	mul.f32 	%f891, %f776, %f777;
$L__BB2_156:
	abs.f32 	%f778, %f891;
	setp.nan.f32 	%p182, %f778, %f778;
	copysign.f32 	%f779, %f13, %f891;
	selp.f32 	%f780, %f891, %f779, %p182;
	st.global.f32 	[%rd2+240], %f780;
	ld.global.nc.f32 	%f781, [%rd1+260];
	abs.f32 	%f251, %f781;
	abs.f32 	%f894, %f14;
	setp.lt.f32 	%p183, %f894, %f251;
	@%p183 bra 	$L__BB2_168;
	mul.f32 	%f253, %f251, 0f4B000000;
	setp.gtu.f32 	%p184, %f894, %f253;
	@%p184 bra 	$L__BB2_164;
	div.approx.f32 	%f782, %f894, %f251;
	cvt.rzi.f32.f32 	%f892, %f782;
	neg.f32 	%f255, %f251;
	fma.rn.f32 	%f256, %f255, %f892, %f894;
	mov.b32 	%r132, %f256;
	mov.b32 	%r278, %f251;
	setp.lt.u32 	%p185, %r132, %r278;
	@%p185 bra 	$L__BB2_163;
	setp.gt.u32 	%p186, %r132, -2147483648;
	@%p186 bra 	$L__BB2_162;
	add.f32 	%f892, %f892, 0f3F800000;
	add.f32 	%f783, %f251, %f251;
	setp.ltu.f32 	%p187, %f256, %f783;
	@%p187 bra 	$L__BB2_163;
	add.f32 	%f784, %f892, 0f3F800000;
	fma.rn.f32 	%f785, %f251, 0fC0400000, %f256;
	setp.ge.f32 	%p188, %f785, 0f00000000;
	add.f32 	%f786, %f784, 0f3F800000;
	selp.f32 	%f892, %f786, %f784, %p188;
	bra.uni 	$L__BB2_163;
$L__BB2_162:
	add.f32 	%f787, %f892, 0fBF800000;
	setp.lt.f32 	%p189, %f256, %f255;
	add.f32 	%f788, %f787, 0fBF800000;
	selp.f32 	%f892, %f788, %f787, %p189;
$L__BB2_163:
	fma.rn.f32 	%f894, %f255, %f892, %f894;
	bra.uni 	$L__BB2_168;
$L__BB2_164:
	mov.b32 	%r133, %f894;
	mov.b32 	%r279, %f253;
	and.b32  	%r134, %r279, -8388608;
	and.b32  	%r280, %r133, 8388607;
	or.b32  	%r328, %r280, 1065353216;
	and.b32  	%r281, %r279, 8388607;
	or.b32  	%r136, %r281, 1065353216;
	mov.b32 	%f893, %r328;
	sub.s32 	%r282, %r133, %r134;
	add.s32 	%r283, %r282, 192937984;
	and.b32  	%r329, %r283, -8388608;
	setp.eq.s32 	%p190, %r329, 0;
	@%p190 bra 	$L__BB2_167;
	mov.b32 	%f789, %r136;
	rcp.approx.ftz.f32 	%f263, %f789;
	neg.f32 	%f264, %f789;
$L__BB2_166:
	min.u32 	%r284, %r329, 192937984;
	add.s32 	%r285, %r328, %r284;
	mov.b32 	%f790, %r285;
	mul.f32 	%f791, %f263, %f790;
	fma.rn.f32 	%f792, %f264, %f791, %f790;
	fma.rn.f32 	%f793, %f792, %f263, %f791;
	fma.rn.f32 	%f794, %f264, %f793, %f790;
	fma.rz.f32 	%f795, %f794, %f263, %f793;
	cvt.rzi.f32.f32 	%f796, %f795;
	fma.rn.f32 	%f893, %f264, %f796, %f790;
	sub.s32 	%r329, %r329, %r284;
	mov.b32 	%r328, %f893;
	setp.ne.s32 	%p191, %r329, 0;
	setp.ne.s32 	%p192, %r328, 0;
	and.pred  	%p193, %p191, %p192;
	@%p193 bra 	$L__BB2_166;
$L__BB2_167:
	mov.b32 	%f798, %r134;
	setp.leu.f32 	%p194, %f251, 0f00000000;
	setp.gt.u32 	%p195, %r133, 2139095039;
	selp.f32 	%f799, 0f7FFFFFFF, %f798, %p195;
	selp.f32 	%f800, 0f7FFFFFFF, %f799, %p194;
	mul.f32 	%f801, %f893, 0f34000000;
	mul.f32 	%f894, %f800, %f801;
$L__BB2_168:
	abs.f32 	%f802, %f894;
	setp.nan.f32 	%p196, %f802, %f802;
	copysign.f32 	%f803, %f14, %f894;
	selp.f32 	%f804, %f894, %f803, %p196;
	st.global.f32 	[%rd2+260], %f804;
	ld.global.nc.f32 	%f805, [%rd1+280];
	abs.f32 	%f269, %f805;
	abs.f32 	%f897, %f15;
	setp.lt.f32 	%p197, %f897, %f269;
	@%p197 bra 	$L__BB2_180;
	mul.f32 	%f271, %f269, 0f4B000000;
	setp.gtu.f32 	%p198, %f897, %f271;
	@%p198 bra 	$L__BB2_176;
	div.approx.f32 	%f806, %f897, %f269;
	cvt.rzi.f32.f32 	%f895, %f806;
	neg.f32 	%f273, %f269;
	fma.rn.f32 	%f274, %f273, %f895, %f897;
	mov.b32 	%r142, %f274;
	mov.b32 	%r286, %f269;
	setp.lt.u32 	%p199, %r142, %r286;
	@%p199 bra 	$L__BB2_175;
	setp.gt.u32 	%p200, %r142, -2147483648;
	@%p200 bra 	$L__BB2_174;
	add.f32 	%f895, %f895, 0f3F800000;
	add.f32 	%f807, %f269, %f269;
	setp.ltu.f32 	%p201, %f274, %f807;
	@%p201 bra 	$L__BB2_175;
	add.f32 	%f808, %f895, 0f3F800000;
	fma.rn.f32 	%f809, %f269, 0fC0400000, %f274;
	setp.ge.f32 	%p202, %f809, 0f00000000;
	add.f32 	%f810, %f808, 0f3F800000;
	selp.f32 	%f895, %f810, %f808, %p202;
	bra.uni 	$L__BB2_175;
$L__BB2_174:
	add.f32 	%f811, %f895, 0fBF800000;
	setp.lt.f32 	%p203, %f274, %f273;
	add.f32 	%f812, %f811, 0fBF800000;
	selp.f32 	%f895, %f812, %f811, %p203;
$L__BB2_175:
	fma.rn.f32 	%f897, %f273, %f895, %f897;
	bra.uni 	$L__BB2_180;
$L__BB2_176:
	mov.b32 	%r143, %f897;
	mov.b32 	%r287, %f271;
	and.b32  	%r144, %r287, -8388608;
	and.b32  	%r288, %r143, 8388607;
	or.b32  	%r330, %r288, 1065353216;
	and.b32  	%r289, %r287, 8388607;
	or.b32  	%r146, %r289, 1065353216;
	mov.b32 	%f896, %r330;
	sub.s32 	%r290, %r143, %r144;
	add.s32 	%r291, %r290, 192937984;
	and.b32  	%r331, %r291, -8388608;
	setp.eq.s32 	%p204, %r331, 0;
	@%p204 bra 	$L__BB2_179;
	mov.b32 	%f813, %r146;
	rcp.approx.ftz.f32 	%f281, %f813;
	neg.f32 	%f282, %f813;
$L__BB2_178:
	min.u32 	%r292, %r331, 192937984;
	add.s32 	%r293, %r330, %r292;
	mov.b32 	%f814, %r293;
	mul.f32 	%f815, %f281, %f814;
	fma.rn.f32 	%f816, %f282, %f815, %f814;
	fma.rn.f32 	%f817, %f816, %f281, %f815;
	fma.rn.f32 	%f818, %f282, %f817, %f814;
	fma.rz.f32 	%f819, %f818, %f281, %f817;
	cvt.rzi.f32.f32 	%f820, %f819;
	fma.rn.f32 	%f896, %f282, %f820, %f814;
	sub.s32 	%r331, %r331, %r292;
	mov.b32 	%r330, %f896;
	setp.ne.s32 	%p205, %r331, 0;
	setp.ne.s32 	%p206, %r330, 0;
	and.pred  	%p207, %p205, %p206;
	@%p207 bra 	$L__BB2_178;
$L__BB2_179:
	mov.b32 	%f822, %r144;
	setp.leu.f32 	%p208, %f269, 0f00000000;
	setp.gt.u32 	%p209, %r143, 2139095039;
	selp.f32 	%f823, 0f7FFFFFFF, %f822, %p209;
	selp.f32 	%f824, 0f7FFFFFFF, %f823, %p208;
	mul.f32 	%f825, %f896, 0f34000000;
	mul.f32 	%f897, %f824, %f825;
$L__BB2_180:
	abs.f32 	%f826, %f897;
	setp.nan.f32 	%p210, %f826, %f826;
	copysign.f32 	%f827, %f15, %f897;
	selp.f32 	%f828, %f897, %f827, %p210;
	st.global.f32 	[%rd2+280], %f828;
	ld.global.nc.f32 	%f829, [%rd1+300];
	abs.f32 	%f287, %f829;
	abs.f32 	%f900, %f16;
	setp.lt.f32 	%p211, %f900, %f287;
	@%p211 bra 	$L__BB2_192;
	mul.f32 	%f289, %f287, 0f4B000000;
	setp.gtu.f32 	%p212, %f900, %f289;
	@%p212 bra 	$L__BB2_188;
	div.approx.f32 	%f830, %f900, %f287;
	cvt.rzi.f32.f32 	%f898, %f830;
	neg.f32 	%f291, %f287;
	fma.rn.f32 	%f292, %f291, %f898, %f900;
	mov.b32 	%r152, %f292;
	mov.b32 	%r294, %f287;
	setp.lt.u32 	%p213, %r152, %r294;
	@%p213 bra 	$L__BB2_187;
	setp.gt.u32 	%p214, %r152, -2147483648;
	@%p214 bra 	$L__BB2_186;
	add.f32 	%f898, %f898, 0f3F800000;
	add.f32 	%f831, %f287, %f287;
	setp.ltu.f32 	%p215, %f292, %f831;
	@%p215 bra 	$L__BB2_187;
	add.f32 	%f832, %f898, 0f3F800000;
	fma.rn.f32 	%f833, %f287, 0fC0400000, %f292;
	setp.ge.f32 	%p216, %f833, 0f00000000;
	add.f32 	%f834, %f832, 0f3F800000;
	selp.f32 	%f898, %f834, %f832, %p216;
	bra.uni 	$L__BB2_187;
$L__BB2_186:
	add.f32 	%f835, %f898, 0fBF800000;
	setp.lt.f32 	%p217, %f292, %f291;
	add.f32 	%f836, %f835, 0fBF800000;
	selp.f32 	%f898, %f836, %f835, %p217;
$L__BB2_187:
	fma.rn.f32 	%f900, %f291, %f898, %f900;
	bra.uni 	$L__BB2_192;
$L__BB2_188:
	mov.b32 	%r153, %f900;
	mov.b32 	%r295, %f289;
	and.b32  	%r154, %r295, -8388608;
	and.b32  	%r296, %r153, 8388607;
	or.b32  	%r332, %r296, 1065353216;
	and.b32  	%r297, %r295, 8388607;
	or.b32  	%r156, %r297, 1065353216;
	mov.b32 	%f899, %r332;
	sub.s32 	%r298, %r153, %r154;
	add.s32 	%r299, %r298, 192937984;
	and.b32  	%r333, %r299, -8388608;
	setp.eq.s32 	%p218, %r333, 0;
	@%p218 bra 	$L__BB2_191;
	mov.b32 	%f837, %r156;
	rcp.approx.ftz.f32 	%f299, %f837;
	neg.f32 	%f300, %f837;
$L__BB2_190:
	min.u32 	%r300, %r333, 192937984;
	add.s32 	%r301, %r332, %r300;
	mov.b32 	%f838, %r301;
	mul.f32 	%f839, %f299, %f838;
	fma.rn.f32 	%f840, %f300, %f839, %f838;
	fma.rn.f32 	%f841, %f840, %f299, %f839;
	fma.rn.f32 	%f842, %f300, %f841, %f838;
	fma.rz.f32 	%f843, %f842, %f299, %f841;
	cvt.rzi.f32.f32 	%f844, %f843;
	fma.rn.f32 	%f899, %f300, %f844, %f838;
	sub.s32 	%r333, %r333, %r300;
	mov.b32 	%r332, %f899;
	setp.ne.s32 	%p219, %r333, 0;
	setp.ne.s32 	%p220, %r332, 0;
	and.pred  	%p221, %p219, %p220;
	@%p221 bra 	$L__BB2_190;
$L__BB2_191:
	mov.b32 	%f846, %r154;
	setp.leu.f32 	%p222, %f287, 0f00000000;
	setp.gt.u32 	%p223, %r153, 2139095039;
	selp.f32 	%f847, 0f7FFFFFFF, %f846, %p223;
	selp.f32 	%f848, 0f7FFFFFFF, %f847, %p222;
	mul.f32 	%f849, %f899, 0f34000000;
	mul.f32 	%f900, %f848, %f849;
$L__BB2_192:
	abs.f32 	%f850, %f900;
	setp.nan.f32 	%p224, %f850, %f850;
	copysign.f32 	%f851, %f16, %f900;
	selp.f32 	%f852, %f900, %f851, %p224;
	st.global.f32 	[%rd2+300], %f852;
	ret;

}
	// .globl	default_function_kernel_1
.visible .entry default_function_kernel_1(
	.param .u64 .ptr .align 1 default_function_kernel_1_param_0,
	.param .u64 .ptr .align 1 default_function_kernel_1_param_1
)
.maxntid 64
{
	.reg .pred 	%p<7>;
	.reg .b32 	%r<12>;
	.reg .b32 	%f<40>;
	.reg .b64 	%rd<9>;

	ld.param.u64 	%rd1, [default_function_kernel_1_param_0];
	ld.param.u64 	%rd2, [default_function_kernel_1_param_1];
	cvta.to.global.u64 	%rd3, %rd2;
	mov.u32 	%r4, %ctaid.x;
	shl.b32 	%r5, %r4, 6;
	mov.u32 	%r6, %tid.x;
	or.b32  	%r1, %r5, %r6;
	mul.wide.u32 	%rd4, %r1, 4;
	add.s64 	%rd5, %rd3, %rd4;
	ld.global.nc.f32 	%f1, [%rd5];
	mov.f32 	%f6, 0f3F800000;
	sub.rn.f32 	%f7, %f1, %f6;
	mov.b32 	%r2, %f7;
	setp.gt.u32 	%p1, %r2, 1258291200;
	fma.rn.f32 	%f8, %f1, %f1, 0fBF800000;
	rsqrt.approx.ftz.f32 	%f9, %f8;
	mul.f32 	%f10, %f8, %f9;
	mul.f32 	%f11, %f9, 0f3F000000;
	neg.f32 	%f12, %f10;
	fma.rn.f32 	%f13, %f12, %f10, %f8;
	fma.rn.f32 	%f14, %f13, %f11, %f10;
	setp.eq.f32 	%p2, %f8, 0f00000000;
	selp.f32 	%f15, 0f00000000, %f14, %p2;
	selp.f32 	%f16, 0fBF800001, %f15, %p1;
	add.f32 	%f2, %f7, %f16;
	add.rz.f32 	%f17, %f2, %f6;
	mov.b32 	%r7, %f17;
	add.s32 	%r8, %r7, -1061158912;
	and.b32  	%r9, %r8, -8388608;
	mov.b32 	%r3, %f2;
	sub.s32 	%r10, %r3, %r9;
	mov.b32 	%f18, %r10;
	sub.s32 	%r11, 1082130432, %r9;
	mov.b32 	%f19, %r11;
	fma.rn.f32 	%f20, %f19, 0f3E800000, 0fBF800000;
	add.f32 	%f21, %f20, %f18;
	cvt.rn.f32.s32 	%f22, %r9;
	mul.f32 	%f23, %f22, 0f34000000;
	fma.rn.f32 	%f24, %f21, 0fBD39BF78, 0f3DD80012;
	fma.rn.f32 	%f25, %f24, %f21, 0fBE0778E0;
	fma.rn.f32 	%f26, %f25, %f21, 0f3E146475;
	fma.rn.f32 	%f27, %f26, %f21, 0fBE2A68DD;
	fma.rn.f32 	%f28, %f27, %f21, 0f3E4CAF9E;
	fma.rn.f32 	%f29, %f28, %f21, 0fBE800042;
	fma.rn.f32 	%f30, %f29, %f21, 0f3EAAAAE6;
	fma.rn.f32 	%f31, %f30, %f21, 0fBF000000;
	mul.f32 	%f32, %f21, %f31;
	fma.rn.f32 	%f33, %f32, %f21, %f21;
	fma.rn.f32 	%f39, %f23, 0f3F317218, %f33;
	setp.lt.u32 	%p3, %r3, 2139095040;
	@%p3 bra 	$L__BB3_2;
	setp.gt.s32 	%p4, %r3, -1082130432;
	fma.rn.f32 	%f34, %f2, 0f7F800000, 0f7F800000;
	selp.f32 	%f35, %f34, %f39, %p4;
	setp.eq.f32 	%p5, %f2, 0f00000000;
	selp.f32 	%f39, 0f80000000, %f35, %p5;
$L__BB3_2:
	setp.gt.u32 	%p6, %r2, 1258291200;
	cvta.to.global.u64 	%rd6, %rd1;
	add.f32 	%f36, %f39, 0f3F317218;
	selp.f32 	%f37, %f36, %f39, %p6;
	sub.f32 	%f38, %f37, %f1;
	add.s64 	%rd8, %rd6, %rd4;
	st.global.f32 	[%rd8], %f38;
	ret;

}


// ===== COMPILED SASS (sm_100) =====

	.target	sm_100

	.elftype	@"ET_EXEC"


//--------------------- .note.nv.tkinfo           --------------------------
	.section	.note.nv.tkinfo,"",@"SHT_NOTE"
	.sectionflags	@"SHF_NOTE_NV_TKINFO"
	.tkinfo
        /*0018*/ 	.word	0x00000002
        /*0030*/ 	.string	""
        /*0030*/ 	.string	"ptxas"
        /*0030*/ 	.string	"Cuda compilation tools, release 13.0, V13.0.88"
        /*0030*/ 	.string	"Build cuda_13.0.r13.0/compiler.36424714_0"
        /*0030*/ 	.string	"-arch sm_100 -m 64 "



//--------------------- .note.nv.cuinfo           --------------------------
	.section	.note.nv.cuinfo,"",@"SHT_NOTE"
	.sectionflags	@"SHF_NOTE_NV_CUINFO"
        /*0018*/ 	.short	0x0002
        /*001a*/ 	.short	0x0064
        /*001c*/ 	.short	0x0082
	.zero		2


//--------------------- .nv.info                  --------------------------
	.section	.nv.info,"",@"SHT_CUDA_INFO"
	.align	4


	//----- nvinfo : EIATTR_REGCOUNT
	.align		4
        /*0000*/ 	.byte	0x04, 0x2f
        /*0002*/ 	.short	(.L_1 - .L_0)
	.align		4
.L_0:
        /*0004*/ 	.word	index@(default_function_kernel_2)
        /*0008*/ 	.word	0x0000000b


	//----- nvinfo : EIATTR_FRAME_SIZE
	.align		4
.L_1:
        /*000c*/ 	.byte	0x04, 0x11
        /*000e*/ 	.short	(.L_3 - .L_2)
	.align		4
.L_2:
        /*0010*/ 	.word	index@(default_function_kernel_2)
        /*0014*/ 	.word	0x00000000


	//----- nvinfo : EIATTR_REGCOUNT
	.align		4
.L_3:
        /*0018*/ 	.byte	0x04, 0x2f
        /*001a*/ 	.short	(.L_5 - .L_4)
	.align		4
.L_4:
        /*001c*/ 	.word	index@(default_function_kernel)
        /*0020*/ 	.word	0x0000000c


	//----- nvinfo : EIATTR_FRAME_SIZE
	.align		4
.L_5:
        /*0024*/ 	.byte	0x04, 0x11
        /*0026*/ 	.short	(.L_7 - .L_6)
	.align		4
.L_6:
        /*0028*/ 	.word	index@(default_function_kernel)
        /*002c*/ 	.word	0x00000000


	//----- nvinfo : EIATTR_REGCOUNT
	.align		4
.L_7:
        /*0030*/ 	.byte	0x04, 0x2f
        /*0032*/ 	.short	(.L_9 - .L_8)
	.align		4
.L_8:
        /*0034*/ 	.word	index@(default_function_kernel_3)
        /*0038*/ 	.word	0x0000003f


	//----- nvinfo : EIATTR_FRAME_SIZE
	.align		4
.L_9:
        /*003c*/ 	.byte	0x04, 0x11
        /*003e*/ 	.short	(.L_11 - .L_10)
	.align		4
.L_10:
        /*0040*/ 	.word	index@(default_function_kernel_3)
        /*0044*/ 	.word	0x00000000


	//----- nvinfo : EIATTR_REGCOUNT
	.align		4
.L_11:
        /*0048*/ 	.byte	0x04, 0x2f
        /*004a*/ 	.short	(.L_13 - .L_12)
	.align		4
.L_12:
        /*004c*/ 	.word	index@(default_function_kernel_1)
        /*0050*/ 	.word	0x0000000b


	//----- nvinfo : EIATTR_FRAME_SIZE
	.align		4
.L_13:
        /*0054*/ 	.byte	0x04, 0x11
        /*0056*/ 	.short	(.L_15 - .L_14)
	.align		4
.L_14:
        /*0058*/ 	.word	index@(default_function_kernel_1)
        /*005c*/ 	.word	0x00000000


	//----- nvinfo : EIATTR_MIN_STACK_SIZE
	.align		4
.L_15:
        /*0060*/ 	.byte	0x04, 0x12
        /*0062*/ 	.short	(.L_17 - .L_16)
	.align		4
.L_16:
        /*0064*/ 	.word	index@(default_function_kernel_1)
        /*0068*/ 	.word	0x00000000


	//----- nvinfo : EIATTR_MIN_STACK_SIZE
	.align		4
.L_17:
        /*006c*/ 	.byte	0x04, 0x12
        /*006e*/ 	.short	(.L_19 - .L_18)
	.align		4
.L_18:
        /*0070*/ 	.word	index@(default_function_kernel_3)
        /*0074*/ 	.word	0x00000000


	//----- nvinfo : EIATTR_MIN_STACK_SIZE
	.align		4
.L_19:
        /*0078*/ 	.byte	0x04, 0x12
        /*007a*/ 	.short	(.L_21 - .L_20)
	.align		4
.L_20:
        /*007c*/ 	.word	index@(default_function_kernel)
        /*0080*/ 	.word	0x00000000


	//----- nvinfo : EIATTR_MIN_STACK_SIZE
	.align		4
.L_21:
        /*0084*/ 	.byte	0x04, 0x12
        /*0086*/ 	.short	(.L_23 - .L_22)
	.align		4
.L_22:
        /*0088*/ 	.word	index@(default_function_kernel_2)
        /*008c*/ 	.word	0x00000000
.L_23:


//--------------------- .nv.compat                --------------------------
	.section	.nv.compat,"",@"SHT_CUDA_COMPAT_INFO"
	.align	4
        /*0000*/ 	.byte	0x02, 0x09, 0x00, 0x00, 0x02, 0x02, 0x01, 0x00, 0x02, 0x05, 0x05, 0x00, 0x03, 0x07, 0x01, 0x01
        /*0010*/ 	.byte	0x02, 0x03, 0x00, 0x00, 0x02, 0x06, 0x01, 0x00, 0x04, 0x0b, 0x08, 0x00, 0x01, 0x00, 0x00, 0x00
        /*0020*/ 	.byte	0x00, 0x00, 0x00, 0x00


//--------------------- .nv.info.default_function_kernel_1 --------------------------
	.section	.nv.info.default_function_kernel_1,"",@"SHT_CUDA_INFO"
	.sectionflags	@""
	.align	4


	//----- nvinfo : EIATTR_CUDA_API_VERSION
	.align		4
        /*0000*/ 	.byte	0x04, 0x37
        /*0002*/ 	.short	(.L_25 - .L_24)
.L_24:
        /*0004*/ 	.word	0x00000082


	//----- nvinfo : EIATTR_KPARAM_INFO
	.align		4
.L_25:
        /*0008*/ 	.byte	0x04, 0x17
        /*000a*/ 	.short	(.L_27 - .L_26)
.L_26:
        /*000c*/ 	.word	0x00000000
        /*0010*/ 	.short	0x0001
        /*0012*/ 	.short	0x0008
        /*0014*/ 	.byte	0x00, 0xf5, 0x21, 0x00


	//----- nvinfo : EIATTR_KPARAM_INFO
	.align		4
.L_27:
        /*0018*/ 	.byte	0x04, 0x17
        /*001a*/ 	.short	(.L_29 - .L_28)
.L_28:
        /*001c*/ 	.word	0x00000000
        /*0020*/ 	.short	0x0000
        /*0022*/ 	.short	0x0000
        /*0024*/ 	.byte	0x00, 0xf5, 0x21, 0x00


	//----- nvinfo : EIATTR_SPARSE_MMA_MASK
	.align		4
.L_29:
        /*0028*/ 	.byte	0x03, 0x50
        /*002a*/ 	.short	0x0000


	//----- nvinfo : EIATTR_MAXREG_COUNT
	.align		4
        /*002c*/ 	.byte	0x03, 0x1b
        /*002e*/ 	.short	0x00ff


	//----- nvinfo : EIATTR_MERCURY_ISA_VERSION
	.align		4
        /*0030*/ 	.byte	0x03, 0x5f
        /*0032*/ 	.short	0x0101


	//----- nvinfo : EIATTR_VRC_CTA_INIT_COUNT
	.align		4
        /*0034*/ 	.byte	0x02, 0x4a
	.zero		1
	.zero		1


	//----- nvinfo : EIATTR_EXIT_INSTR_OFFSETS
	.align		4
        /*0038*/ 	.byte	0x04, 0x1c
        /*003a*/ 	.short	(.L_31 - .L_30)


	//   ....[0]....
.L_30:
        /*003c*/ 	.word	0x00000360


	//----- nvinfo : EIATTR_MAX_THREADS
	.align		4
.L_31:
        /*0040*/ 	.byte	0x04, 0x05
        /*0042*/ 	.short	(.L_33 - .L_32)
.L_32:
        /*0044*/ 	.word	0x00000040
        /*0048*/ 	.word	0x00000001
        /*004c*/ 	.word	0x00000001


	//----- nvinfo : EIATTR_CBANK_PARAM_SIZE
	.align		4
.L_33:
        /*0050*/ 	.byte	0x03, 0x19
        /*0052*/ 	.short	0x0010


	//----- nvinfo : EIATTR_PARAM_CBANK
	.align		4
        /*0054*/ 	.byte	0x04, 0x0a
        /*0056*/ 	.short	(.L_35 - .L_34)
	.align		4
.L_34:
        /*0058*/ 	.word	index@(.nv.constant0.default_function_kernel_1)
        /*005c*/ 	.short	0x0380
        /*005e*/ 	.short	0x0010


	//----- nvinfo : EIATTR_SW_WAR
	.align		4
.L_35:
        /*0060*/ 	.byte	0x04, 0x36
        /*0062*/ 	.short	(.L_37 - .L_36)
.L_36:
        /*0064*/ 	.word	0x00000008
.L_37:


//--------------------- .nv.info.default_function_kernel_3 --------------------------
	.section	.nv.info.default_function_kernel_3,"",@"SHT_CUDA_INFO"
	.sectionflags	@""
	.align	4


	//----- nvinfo : EIATTR_CUDA_API_VERSION
	.align		4
        /*0000*/ 	.byte	0x04, 0x37
        /*0002*/ 	.short	(.L_39 - .L_38)
.L_38:
        /*0004*/ 	.word	0x00000082


	//----- nvinfo : EIATTR_KPARAM_INFO
	.align		4
.L_39:
        /*0008*/ 	.byte	0x04, 0x17
        /*000a*/ 	.short	(.L_41 - .L_40)
.L_40:
        /*000c*/ 	.word	0x00000000
        /*0010*/ 	.short	0x0002
        /*0012*/ 	.short	0x0010
        /*0014*/ 	.byte	0x00, 0xf5, 0x21, 0x00


	//----- nvinfo : EIATTR_KPARAM_INFO
	.align		4
.L_41:
        /*0018*/ 	.byte	0x04, 0x17
        /*001a*/ 	.short	(.L_43 - .L_42)
.L_42:
        /*001c*/ 	.word	0x00000000
        /*0020*/ 	.short	0x0001
        /*0022*/ 	.short	0x0008
        /*0024*/ 	.byte	0x00, 0xf5, 0x21, 0x00


	//----- nvinfo : EIATTR_KPARAM_INFO
	.align		4
.L_43:
        /*0028*/ 	.byte	0x04, 0x17
        /*002a*/ 	.short	(.L_45 - .L_44)
.L_44:
        /*002c*/ 	.word	0x00000000
        /*0030*/ 	.short	0x0000
        /*0032*/ 	.short	0x0000
        /*0034*/ 	.byte	0x00, 0xf5, 0x21, 0x00


	//----- nvinfo : EIATTR_SPARSE_MMA_MASK
	.align		4
.L_45:
        /*0038*/ 	.byte	0x03, 0x50
        /*003a*/ 	.short	0x0000


	//----- nvinfo : EIATTR_MAXREG_COUNT
	.align		4
        /*003c*/ 	.byte	0x03, 0x1b
        /*003e*/ 	.short	0x00ff


	//----- nvinfo : EIATTR_NUM_BARRIERS
	.align		4
        /*0040*/ 	.byte	0x02, 0x4c
        /*0042*/ 	.byte	0x01
	.zero		1


	//----- nvinfo : EIATTR_MERCURY_ISA_VERSION
	.align		4
        /*0044*/ 	.byte	0x03, 0x5f
        /*0046*/ 	.short	0x0101


	//----- nvinfo : EIATTR_VRC_CTA_INIT_COUNT
	.align		4
        /*0048*/ 	.byte	0x02, 0x4a
	.zero		1
	.zero		1


	//----- nvinfo : EIATTR_EXIT_INSTR_OFFSETS
	.align		4
        /*004c*/ 	.byte	0x04, 0x1c
        /*004e*/ 	.short	(.L_47 - .L_46)


	//   ....[0]....
.L_46:
        /*0050*/ 	.word	0x000056c0


	//----- nvinfo : EIATTR_MAX_THREADS
	.align		4
.L_47:
        /*0054*/ 	.byte	0x04, 0x05
        /*0056*/ 	.short	(.L_49 - .L_48)
.L_48:
        /*0058*/ 	.word	0x00000014
        /*005c*/ 	.word	0x00000001
        /*0060*/ 	.word	0x00000001


	//----- nvinfo : EIATTR_CRS_STACK_SIZE
	.align		4
.L_49:
        /*0064*/ 	.byte	0x04, 0x1e
        /*0066*/ 	.short	(.L_51 - .L_50)
.L_50:
        /*0068*/ 	.word	0x00000000


	//----- nvinfo : EIATTR_CBANK_PARAM_SIZE
	.align		4
.L_51:
        /*006c*/ 	.byte	0x03, 0x19
        /*006e*/ 	.short	0x0018


	//----- nvinfo : EIATTR_PARAM_CBANK
	.align		4
        /*0070*/ 	.byte	0x04, 0x0a
        /*0072*/ 	.short	(.L_53 - .L_52)
	.align		4
.L_52:
        /*0074*/ 	.word	index@(.nv.constant0.default_function_kernel_3)
        /*0078*/ 	.short	0x0380
        /*007a*/ 	.short	0x0018


	//----- nvinfo : EIATTR_SW_WAR
	.align		4
.L_53:
        /*007c*/ 	.byte	0x04, 0x36
        /*007e*/ 	.short	(.L_55 - .L_54)
.L_54:
        /*0080*/ 	.word	0x00000008
.L_55:


//--------------------- .nv.info.default_function_kernel --------------------------
	.section	.nv.info.default_function_kernel,"",@"SHT_CUDA_INFO"
	.sectionflags	@""
	.align	4


	//----- nvinfo : EIATTR_CUDA_API_VERSION
	.align		4
        /*0000*/ 	.byte	0x04, 0x37
        /*0002*/ 	.short	(.L_57 - .L_56)
.L_56:
        /*0004*/ 	.word	0x00000082


	//----- nvinfo : EIATTR_KPARAM_INFO
	.align		4
.L_57:
        /*0008*/ 	.byte	0x04, 0x17
        /*000a*/ 	.short	(.L_59 - .L_58)
.L_58:
        /*000c*/ 	.word	0x00000000
        /*0010*/ 	.short	0x0001
        /*0012*/ 	.short	0x0008
        /*0014*/ 	.byte	0x00, 0xf5, 0x21, 0x00


	//----- nvinfo : EIATTR_KPARAM_INFO
	.align		4
.L_59:
        /*0018*/ 	.byte	0x04, 0x17
        /*001a*/ 	.short	(.L_61 - .L_60)
.L_60:
        /*001c*/ 	.word	0x00000000
        /*0020*/ 	.short	0x0000
        /*0022*/ 	.short	0x0000
        /*0024*/ 	.byte	0x00, 0xf5, 0x21, 0x00


	//----- nvinfo : EIATTR_SPARSE_MMA_MASK
	.align		4
.L_61:
        /*0028*/ 	.byte	0x03, 0x50
        /*002a*/ 	.short	0x0000


	//----- nvinfo : EIATTR_MAXREG_COUNT
	.align		4
        /*002c*/ 	.byte	0x03, 0x1b
        /*002e*/ 	.short	0x00ff


	//----- nvinfo : EIATTR_MERCURY_ISA_VERSION
	.align		4
        /*0030*/ 	.byte	0x03, 0x5f
        /*0032*/ 	.short	0x0101


	//----- nvinfo : EIATTR_VRC_CTA_INIT_COUNT
	.align		4
        /*0034*/ 	.byte	0x02, 0x4a
	.zero		1
	.zero		1


	//----- nvinfo : EIATTR_EXIT_INSTR_OFFSETS
	.align		4
        /*0038*/ 	.byte	0x04, 0x1c
        /*003a*/ 	.short	(.L_63 - .L_62)


	//   ....[0]....
.L_62:
        /*003c*/ 	.word	0x00000110


	//----- nvinfo : EIATTR_MAX_THREADS
	.align		4
.L_63:
        /*0040*/ 	.byte	0x04, 0x05
        /*0042*/ 	.short	(.L_65 - .L_64)
.L_64:
        /*0044*/ 	.word	0x00000020
        /*0048*/ 	.word	0x00000001
        /*004c*/ 	.word	0x00000001


	//----- nvinfo : EIATTR_CBANK_PARAM_SIZE
	.align		4
.L_65:
        /*0050*/ 	.byte	0x03, 0x19
        /*0052*/ 	.short	0x0010


	//----- nvinfo : EIATTR_PARAM_CBANK
	.align		4
        /*0054*/ 	.byte	0x04, 0x0a
        /*0056*/ 	.short	(.L_67 - .L_66)
	.align		4
.L_66:
        /*0058*/ 	.word	index@(.nv.constant0.default_function_kernel)
        /*005c*/ 	.short	0x0380
        /*005e*/ 	.short	0x0010


	//----- nvinfo : EIATTR_SW_WAR
	.align		4
.L_67:
        /*0060*/ 	.byte	0x04, 0x36
        /*0062*/ 	.short	(.L_69 - .L_68)
.L_68:
        /*0064*/ 	.word	0x00000008
.L_69:


//--------------------- .nv.info.default_function_kernel_2 --------------------------
	.section	.nv.info.default_function_kernel_2,"",@"SHT_CUDA_INFO"
	.sectionflags	@""
	.align	4


	//----- nvinfo : EIATTR_CUDA_API_VERSION
	.align		4
        /*0000*/ 	.byte	0x04, 0x37
        /*0002*/ 	.short	(.L_71 - .L_70)
.L_70:
        /*0004*/ 	.word	0x00000082


	//----- nvinfo : EIATTR_KPARAM_INFO
	.align		4
.L_71:
        /*0008*/ 	.byte	0x04, 0x17
        /*000a*/ 	.short	(.L_73 - .L_72)
.L_72:
        /*000c*/ 	.word	0x00000000
        /*0010*/ 	.short	0x0001
        /*0012*/ 	.short	0x0008
        /*0014*/ 	.byte	0x00, 0xf5, 0x21, 0x00


	//----- nvinfo : EIATTR_KPARAM_INFO
	.align		4
.L_73:
        /*0018*/ 	.byte	0x04, 0x17
        /*001a*/ 	.short	(.L_75 - .L_74)
.L_74:
        /*001c*/ 	.word	0x00000000
        /*0020*/ 	.short	0x0000
        /*0022*/ 	.short	0x0000
        /*0024*/ 	.byte	0x00, 0xf5, 0x21, 0x00


	//----- nvinfo : EIATTR_SPARSE_MMA_MASK
	.align		4
.L_75:
        /*0028*/ 	.byte	0x03, 0x50
        /*002a*/ 	.short	0x0000


	//----- nvinfo : EIATTR_MAXREG_COUNT
	.align		4
        /*002c*/ 	.byte	0x03, 0x1b
        /*002e*/ 	.short	0x00ff


	//----- nvinfo : EIATTR_MERCURY_ISA_VERSION
	.align		4
        /*0030*/ 	.byte	0x03, 0x5f
        /*0032*/ 	.short	0x0101


	//----- nvinfo : EIATTR_VRC_CTA_INIT_COUNT
	.align		4
        /*0034*/ 	.byte	0x02, 0x4a
	.zero		1
	.zero		1


	//----- nvinfo : EIATTR_EXIT_INSTR_OFFSETS
	.align		4
        /*0038*/ 	.byte	0x04, 0x1c
        /*003a*/ 	.short	(.L_77 - .L_76)


	//   ....[0]....
.L_76:
        /*003c*/ 	.word	0x000004f0


	//----- nvinfo : EIATTR_MAX_THREADS
	.align		4
.L_77:
        /*0040*/ 	.byte	0x04, 0x05
        /*0042*/ 	.short	(.L_79 - .L_78)
.L_78:
        /*0044*/ 	.word	0x00000020
        /*0048*/ 	.word	0x00000001
        /*004c*/ 	.word	0x00000001


	//----- nvinfo : EIATTR_CBANK_PARAM_SIZE
	.align		4
.L_79:
        /*0050*/ 	.byte	0x03, 0x19
        /*0052*/ 	.short	0x0010


	//----- nvinfo : EIATTR_PARAM_CBANK
	.align		4
        /*0054*/ 	.byte	0x04, 0x0a
        /*0056*/ 	.short	(.L_81 - .L_80)
	.align		4
.L_80:
        /*0058*/ 	.word	index@(.nv.constant0.default_function_kernel_2)
        /*005c*/ 	.short	0x0380
        /*005e*/ 	.short	0x0010


	//----- nvinfo : EIATTR_SW_WAR
	.align		4
.L_81:
        /*0060*/ 	.byte	0x04, 0x36
        /*0062*/ 	.short	(.L_83 - .L_82)
.L_82:
        /*0064*/ 	.word	0x00000008
.L_83:


//--------------------- .nv.callgraph             --------------------------
	.section	.nv.callgraph,"",@"SHT_CUDA_CALLGRAPH"
	.align	4
	.sectionentsize	8
	.align		4
        /*0000*/ 	.word	0x00000000
	.align		4
        /*0004*/ 	.word	0xffffffff
	.align		4
        /*0008*/ 	.word	0x00000000
	.align		4
        /*000c*/ 	.word	0xfffffffe
	.align		4
        /*0010*/ 	.word	0x00000000
	.align		4
        /*0014*/ 	.word	0xfffffffd
	.align		4
        /*0018*/ 	.word	0x00000000
	.align		4
        /*001c*/ 	.word	0xfffffffc


//--------------------- .text.default_function_kernel_1 --------------------------
	.section	.text.default_function_kernel_1,"ax",@progbits
	.align	128
        .global         default_function_kernel_1
        .type           default_function_kernel_1,@function
        .size           default_function_kernel_1,(.L_x_147 - default_function_kernel_1)
        .other          default_function_kernel_1,@"STO_CUDA_ENTRY STV_DEFAULT"
default_function_kernel_1:
.text.default_function_kernel_1:
[----:B------:R-:W-:Y:S01]  /*0000*/  LDC R1, c[0x0][0x37c] ;  /* 0x0000df00ff017b82 */ /* 0x000fe20000000800 */
[----:B------:R-:W0:Y:S07]  /*0010*/  S2R R0, SR_TID.X ;  /* 0x0000000000007919 */ /* 0x000e2e0000002100 */
[----:B------:R-:W1:Y:S01]  /*0020*/  S2UR UR4, SR_CTAID.X ;  /* 0x00000000000479c3 */ /* 0x000e620000002500 */
[----:B------:R-:W2:Y:S07]  /*0030*/  LDCU.64 UR6, c[0x0][0x358] ;  /* 0x00006b00ff0677ac */ /* 0x000eae0008000a00 */
[----:B------:R-:W3:Y:S01]  /*0040*/  LDC.64 R2, c[0x0][0x388] ;  /* 0x0000e200ff027b82 */ /* 0x000ee20000000a00 */
[----:B-1----:R-:W-:-:S06]  /*0050*/  USHF.L.U32 UR4, UR4, 0x6, URZ ;  /* 0x0000000604047899 */ /* 0x002fcc00080006ff */
[----:B0-----:R-:W-:-:S05]  /*0060*/  LOP3.LUT R0, R0, UR4, RZ, 0xfc, !PT ;  /* 0x0000000400007c12 */ /* 0x001fca000f8efcff */
[----:B---3--:R-:W-:-:S06]  /*0070*/  IMAD.WIDE.U32 R2, R0, 0x4, R2 ;  /* 0x0000000400027825 */ /* 0x008fcc00078e0002 */
[----:B--2---:R-:W2:Y:S02]  /*0080*/  LDG.E.CONSTANT R2, desc[UR6][R2.64] ;  /* 0x0000000602027981 */ /* 0x004ea4000c1e9900 */
[----:B--2---:R-:W-:-:S04]  /*0090*/  FFMA R5, R2, R2, -1 ;  /* 0xbf80000002057423 */ /* 0x004fc80000000002 */
[----:B------:R-:W0:Y:S01]  /*00a0*/  MUFU.RSQ R4, R5 ;  /* 0x0000000500047308 */ /* 0x000e220000001400 */
[C---:B------:R-:W-:Y:S01]  /*00b0*/  FSETP.NEU.AND P1, PT, R5.reuse, RZ, PT ;  /* 0x000000ff0500720b */ /* 0x040fe20003f2d000 */
[----:B0-----:R-:W-:Y:S01]  /*00c0*/  FMUL R6, R5, R4 ;  /* 0x0000000405067220 */ /* 0x001fe20000400000 */
[----:B------:R-:W-:Y:S01]  /*00d0*/  FMUL R7, R4, 0.5 ;  /* 0x3f00000004077820 */ /* 0x000fe20000400000 */
[----:B------:R-:W-:Y:S02]  /*00e0*/  FADD R4, R2, -1 ;  /* 0xbf80000002047421 */ /* 0x000fe40000000000 */
[----:B------:R-:W-:-:S03]  /*00f0*/  FFMA R8, -R6, R6, R5 ;  /* 0x0000000606087223 */ /* 0x000fc60000000105 */
[----:B------:R-:W-:Y:S01]  /*0100*/  ISETP.GT.U32.AND P0, PT, R4, 0x4b000000, PT ;  /* 0x4b0000000400780c */ /* 0x000fe20003f04070 */
[----:B------:R-:W-:Y:S01]  /*0110*/  FFMA R7, R7, R8, R6 ;  /* 0x0000000807077223 */ /* 0x000fe20000000006 */
[----:B------:R-:W-:Y:S01]  /*0120*/  HFMA2 R6, -RZ, RZ, 1.625, 0 ;  /* 0x3e800000ff067431 */ /* 0x000fe200000001ff */
[----:B------:R-:W-:-:S03]  /*0130*/  MOV R8, 0x3d39bf78 ;  /* 0x3d39bf7800087802 */ /* 0x000fc60000000f00 */
[----:B------:R-:W-:-:S04]  /*0140*/  FSEL R7, R7, RZ, P1 ;  /* 0x000000ff07077208 */ /* 0x000fc80000800000 */
[----:B------:R-:W-:-:S05]  /*0150*/  FSEL R7, R7, -1.0000001192092895508, !P0 ;  /* 0xbf80000107077808 */ /* 0x000fca0004000000 */
[----:B------:R-:W-:-:S04]  /*0160*/  FADD R7, R4, R7 ;  /* 0x0000000704077221 */ /* 0x000fc80000000000 */
[C---:B------:R-:W-:Y:S01]  /*0170*/  FADD.RZ R3, R7.reuse, 1 ;  /* 0x3f80000007037421 */ /* 0x040fe2000000c000 */
[----:B------:R-:W-:-:S04]  /*0180*/  ISETP.GE.U32.AND P1, PT, R7, 0x7f800000, PT ;  /* 0x7f8000000700780c */ /* 0x000fc80003f26070 */
[----:B------:R-:W-:Y:S02]  /*0190*/  IADD3 R3, PT, PT, R3, -0x3f400000, RZ ;  /* 0xc0c0000003037810 */ /* 0x000fe40007ffe0ff */
[----:B------:R-:W-:Y:S02]  /*01a0*/  ISETP.GT.AND P2, PT, R7, -0x40800000, P1 ;  /* 0xbf8000000700780c */ /* 0x000fe40000f44270 */
[----:B------:R-:W-:-:S04]  /*01b0*/  LOP3.LUT R4, R3, 0xff800000, RZ, 0xc0, !PT ;  /* 0xff80000003047812 */ /* 0x000fc800078ec0ff */
[----:B------:R-:W-:Y:S02]  /*01c0*/  IADD3 R5, PT, PT, -R4, 0x40800000, RZ ;  /* 0x4080000004057810 */ /* 0x000fe40007ffe1ff */
[-C--:B------:R-:W-:Y:S02]  /*01d0*/  IADD3 R3, PT, PT, R7, -R4.reuse, RZ ;  /* 0x8000000407037210 */ /* 0x080fe40007ffe0ff */
[----:B------:R-:W-:Y:S01]  /*01e0*/  I2FP.F32.S32 R4, R4 ;  /* 0x0000000400047245 */ /* 0x000fe20000201400 */
[----:B------:R-:W-:-:S04]  /*01f0*/  FFMA R6, R5, R6, -1 ;  /* 0xbf80000005067423 */ /* 0x000fc80000000006 */
[----:B------:R-:W-:-:S04]  /*0200*/  FADD R3, R3, R6 ;  /* 0x0000000603037221 */ /* 0x000fc80000000000 */
[----:B------:R-:W-:-:S04]  /*0210*/  FFMA R6, R3, -R8, 0.10546888411045074463 ;  /* 0x3dd8001203067423 */ /* 0x000fc80000000808 */
[----:B------:R-:W-:-:S04]  /*0220*/  FFMA R6, R3, R6, -0.13229703903198242188 ;  /* 0xbe0778e003067423 */ /* 0x000fc80000000006 */
[----:B------:R-:W-:-:S04]  /*0230*/  FFMA R6, R3, R6, 0.14491446316242218018 ;  /* 0x3e14647503067423 */ /* 0x000fc80000000006 */
[----:B------:R-:W-:-:S04]  /*0240*/  FFMA R6, R3, R6, -0.16641564667224884033 ;  /* 0xbe2a68dd03067423 */ /* 0x000fc80000000006 */
[----:B------:R-:W-:-:S04]  /*0250*/  FFMA R6, R3, R6, 0.19988867640495300293 ;  /* 0x3e4caf9e03067423 */ /* 0x000fc80000000006 */
[----:B------:R-:W-:-:S04]  /*0260*/  FFMA R6, R3, R6, -0.25000196695327758789 ;  /* 0xbe80004203067423 */ /* 0x000fc80000000006 */
[----:B------:R-:W-:-:S04]  /*0270*/  FFMA R6, R3, R6, 0.33333510160446166992 ;  /* 0x3eaaaae603067423 */ /* 0x000fc80000000006 */
[----:B------:R-:W-:-:S04]  /*0280*/  FFMA R6, R3, R6, -0.5 ;  /* 0xbf00000003067423 */ /* 0x000fc80000000006 */
[C---:B------:R-:W-:Y:S01]  /*0290*/  FMUL R8, R3.reuse, R6 ;  /* 0x0000000603087220 */ /* 0x040fe20000400000 */
[----:B------:R-:W-:Y:S02]  /*02a0*/  FMUL R6, R4, 1.1920928955078125e-07 ;  /* 0x3400000004067820 */ /* 0x000fe40000400000 */
[----:B------:R-:W0:Y:S01]  /*02b0*/  LDC.64 R4, c[0x0][0x380] ;  /* 0x0000e000ff047b82 */ /* 0x000e220000000a00 */
[----:B------:R-:W-:Y:S01]  /*02c0*/  FFMA R3, R3, R8, R3 ;  /* 0x0000000803037223 */ /* 0x000fe20000000003 */
[----:B------:R-:W-:-:S03]  /*02d0*/  @P1 MOV R8, 0x7f800000 ;  /* 0x7f80000000081802 */ /* 0x000fc60000000f00 */
[----:B------:R-:W-:Y:S02]  /*02e0*/  FFMA R3, R6, 0.69314718246459960938, R3 ;  /* 0x3f31721806037823 */ /* 0x000fe40000000003 */
[C---:B------:R-:W-:Y:S01]  /*02f0*/  @P2 FFMA R3, R7.reuse, R8, +INF ;  /* 0x7f80000007032423 */ /* 0x040fe20000000008 */
[----:B------:R-:W-:-:S04]  /*0300*/  @P1 FSETP.NEU.AND P2, PT, R7, RZ, PT ;  /* 0x000000ff0700120b */ /* 0x000fc80003f4d000 */
[----:B------:R-:W-:-:S05]  /*0310*/  @P1 FSEL R3, R3, -RZ, P2 ;  /* 0x800000ff03031208 */ /* 0x000fca0001000000 */
[----:B------:R-:W-:-:S04]  /*0320*/  @P0 FADD R3, R3, 0.69314718246459960938 ;  /* 0x3f31721803030421 */ /* 0x000fc80000000000 */
[----:B------:R-:W-:Y:S01]  /*0330*/  FADD R3, -R2, R3 ;  /* 0x0000000302037221 */ /* 0x000fe20000000100 */
[----:B0-----:R-:W-:-:S05]  /*0340*/  IMAD.WIDE.U32 R4, R0, 0x4, R4 ;  /* 0x0000000400047825 */ /* 0x001fca00078e0004 */
[----:B------:R-:W-:Y:S01]  /*0350*/  STG.E desc[UR6][R4.64], R3 ;  /* 0x0000000304007986 */ /* 0x000fe2000c101906 */
[----:B------:R-:W-:Y:S05]  /*0360*/  EXIT ;  /* 0x000000000000794d */ /* 0x000fea0003800000 */
.L_x_0:
[----:B------:R-:W-:-:S00]  /*0370*/  BRA `(.L_x_0) ;  /* 0xfffffffc00fc7947 */ /* 0x000fc0000383ffff */
[----:B------:R-:W-:-:S00]  /*0380*/  NOP ;  /* 0x0000000000007918 */ /* 0x000fc00000000000 */
[----:B------:R-:W-:-:S00]  /*0390*/  NOP ;  /* 0x0000000000007918 */ /* 0x000fc00000000000 */
[----:B------:R-:W-:-:S00]  /*03a0*/  NOP ;  /* 0x0000000000007918 */ /* 0x000fc00000000000 */
[----:B------:R-:W-:-:S00]  /*03b0*/  NOP ;  /* 0x0000000000007918 */ /* 0x000fc00000000000 */
[----:B------:R-:W-:-:S00]  /*03c0*/  NOP ;  /* 0x0000000000007918 */ /* 0x000fc00000000000 */
[----:B------:R-:W-:-:S00]  /*03d0*/  NOP ;  /* 0x0000000000007918 */ /* 0x000fc00000000000 */
[----:B------:R-:W-:-:S00]  /*03e0*/  NOP ;  /* 0x0000000000007918 */ /* 0x000fc00000000000 */
[----:B------:R-:W-:-:S00]  /*03f0*/  NOP ;  /* 0x0000000000007918 */ /* 0x000fc00000000000 */
.L_x_147:


//--------------------- .text.default_function_kernel_3 --------------------------
	.section	.text.default_function_kernel_3,"ax",@progbits
	.align	128
        .global         default_function_kernel_3
        .type           default_function_kernel_3,@function
        .size           default_function_kernel_3,(.L_x_148 - default_function_kernel_3)
        .other          default_function_kernel_3,@"STO_CUDA_ENTRY STV_DEFAULT"
default_function_kernel_3:
.text.default_function_kernel_3:
[----:B------:R-:W-:Y:S01]  /*0000*/  LDC R1, c[0x0][0x37c] ;  /* 0x0000df00ff017b82 */ /* 0x000fe20000000800 */
[----:B------:R-:W0:Y:S07]  /*0010*/  S2R R8, SR_TID.X ;  /* 0x0000000000087919 */ /* 0x000e2e0000002100 */
[----:B------:R-:W0:Y:S01]  /*0020*/  LDC.64 R2, c[0x0][0x390] ;  /* 0x0000e400ff027b82 */ /* 0x000e220000000a00 */
[----:B------:R-:W1:Y:S07]  /*0030*/  LDCU.64 UR6, c[0x0][0x358] ;  /* 0x00006b00ff0677ac */ /* 0x000e6e0008000a00 */
[----:B------:R-:W2:Y:S01]  /*0040*/  LDC.64 R12, c[0x0][0x388] ;  /* 0x0000e200ff0c7b82 */ /* 0x000ea20000000a00 */
[----:B0-----:R-:W-:-:S05]  /*0050*/  IMAD.WIDE.U32 R2, R8, 0x4, R2 ;  /* 0x0000000408027825 */ /* 0x001fca00078e0002 */
[----:B-1----:R-:W3:Y:S04]  /*0060*/  LDG.E.CONSTANT R49, desc[UR6][R2.64] ;  /* 0x0000000602317981 */ /* 0x002ee8000c1e9900 */
[----:B------:R-:W4:Y:S04]  /*0070*/  LDG.E.CONSTANT R9, desc[UR6][R2.64+0x50] ;  /* 0x0000500602097981 */ /* 0x000f28000c1e9900 */
[----:B------:R-:W5:Y:S04]  /*0080*/  LDG.E.CONSTANT R51, desc[UR6][R2.64+0xa0] ;  /* 0x0000a00602337981 */ /* 0x000f68000c1e9900 */
[----:B------:R-:W5:Y:S04]  /*0090*/  LDG.E.CONSTANT R48, desc[UR6][R2.64+0xf0] ;  /* 0x0000f00602307981 */ /* 0x000f68000c1e9900 */
[----:B------:R-:W5:Y:S04]  /*00a0*/  LDG.E.CONSTANT R19, desc[UR6][R2.64+0x140] ;  /* 0x0001400602137981 */ /* 0x000f68000c1e9900 */
[----:B------:R-:W5:Y:S04]  /*00b0*/  LDG.E.CONSTANT R17, desc[UR6][R2.64+0x190] ;  /* 0x0001900602117981 */ /* 0x000f68000c1e9900 */
[----:B------:R-:W5:Y:S04]  /*00c0*/  LDG.E.CONSTANT R14, desc[UR6][R2.64+0x1e0] ;  /* 0x0001e006020e7981 */ /* 0x000f68000c1e9900 */
[----:B------:R-:W5:Y:S04]  /*00d0*/  LDG.E.CONSTANT R46, desc[UR6][R2.64+0x230] ;  /* 0x00023006022e7981 */ /* 0x000f68000c1e9900 */
[----:B------:R-:W5:Y:S04]  /*00e0*/  LDG.E.CONSTANT R47, desc[UR6][R2.64+0x280] ;  /* 0x00028006022f7981 */ /* 0x000f68000c1e9900 */
[----:B------:R-:W5:Y:S01]  /*00f0*/  LDG.E.CONSTANT R53, desc[UR6][R2.64+0x2d0] ;  /* 0x0002d00602357981 */ /* 0x000f62000c1e9900 */
[----:B------:R-:W-:-:S05]  /*0100*/  PRMT R0, R8, 0x9910, RZ ;  /* 0x0000991008007816 */ /* 0x000fca00000000ff */
[----:B------:R-:W-:-:S05]  /*0110*/  IMAD R0, R0, 0x34, RZ ;  /* 0x0000003400007824 */ /* 0x000fca00078e02ff */
[----:B------:R-:W-:-:S04]  /*0120*/  LOP3.LUT R0, R0, 0xffff, RZ, 0xc0, !PT ;  /* 0x0000ffff00007812 */ /* 0x000fc800078ec0ff */
[----:B------:R-:W-:-:S04]  /*0130*/  SHF.R.U32.HI R52, RZ, 0x8, R0 ;  /* 0x00000008ff347819 */ /* 0x000fc80000011600 */
[----:B------:R-:W-:-:S05]  /*0140*/  LOP3.LUT R15, R52, 0xffff, RZ, 0xc0, !PT ;  /* 0x0000ffff340f7812 */ /* 0x000fca00078ec0ff */
[----:B------:R-:W-:-:S04]  /*0150*/  IMAD R11, R15, 0x50, RZ ;  /* 0x000000500f0b7824 */ /* 0x000fc800078e02ff */
[----:B--2---:R-:W-:-:S05]  /*0160*/  IMAD.WIDE.U32 R10, R11, 0x4, R12 ;  /* 0x000000040b0a7825 */ /* 0x004fca00078e000c */
[----:B------:R-:W2:Y:S04]  /*0170*/  LDG.E.CONSTANT R7, desc[UR6][R10.64] ;  /* 0x000000060a077981 */ /* 0x000ea8000c1e9900 */
        /* <DEDUP_REMOVED lines=34> */
[----:B------:R-:W2:Y:S01]  /*03a0*/  LDG.E.CONSTANT R25, desc[UR6][R10.64+0x38] ;  /* 0x000038060a197981 */ /* 0x000ea2000c1e9900 */
[----:B------:R-:W0:Y:S01]  /*03b0*/  S2UR UR5, SR_CgaCtaId ;  /* 0x00000000000579c3 */ /* 0x000e220000008800 */
[----:B------:R-:W-:Y:S01]  /*03c0*/  UMOV UR4, 0x400 ;  /* 0x0000040000047882 */ /* 0x000fe20000000000 */
[----:B------:R-:W-:Y:S01]  /*03d0*/  PRMT R52, R52, 0x9910, RZ ;  /* 0x0000991034347816 */ /* 0x000fe200000000ff */
[----:B------:R-:W2:Y:S04]  /*03e0*/  LDG.E.CONSTANT R57, desc[UR6][R10.64+0x100] ;  /* 0x000100060a397981 */ /* 0x000ea8000c1e9900 */
[----:B------:R-:W-:Y:S01]  /*03f0*/  IMAD R52, R52, 0x5, RZ ;  /* 0x0000000534347824 */ /* 0x000fe200078e02ff */
[----:B------:R-:W2:Y:S04]  /*0400*/  LDG.E.CONSTANT R58, desc[UR6][R10.64+0x114] ;  /* 0x000114060a3a7981 */ /* 0x000ea8000c1e9900 */
[----:B------:R-:W-:Y:S01]  /*0410*/  IADD3 R52, PT, PT, RZ, -R52, RZ ;  /* 0x80000034ff347210 */ /* 0x000fe20007ffe0ff */
[----:B------:R-:W2:Y:S04]  /*0420*/  LDG.E.CONSTANT R59, desc[UR6][R10.64+0x13c] ;  /* 0x00013c060a3b7981 */ /* 0x000ea8000c1e9900 */
[----:B------:R-:W2:Y:S01]  /*0430*/  LDG.E.CONSTANT R60, desc[UR6][R10.64+0x128] ;  /* 0x000128060a3c7981 */ /* 0x000ea2000c1e9900 */
[----:B0-----:R-:W-:-:S06]  /*0440*/  ULEA UR4, UR5, UR4, 0x18 ;  /* 0x0000000405047291 */ /* 0x001fcc000f8ec0ff */
[----:B------:R-:W-:Y:S02]  /*0450*/  LEA R54, R8, UR4, 0x2 ;  /* 0x0000000408367c11 */ /* 0x000fe4000f8e10ff */
[----:B------:R-:W-:-:S04]  /*0460*/  PRMT R55, R52, 0x7710, RZ ;  /* 0x0000771034377816 */ /* 0x000fc800000000ff */
[----:B------:R-:W-:Y:S02]  /*0470*/  IADD3 R52, PT, PT, R55, R8, RZ ;  /* 0x0000000837347210 */ /* 0x000fe40007ffe0ff */
[----:B------:R-:W2:Y:S02]  /*0480*/  LDG.E.CONSTANT R55, desc[UR6][R10.64+0xd8] ;  /* 0x0000d8060a377981 */ /* 0x000ea4000c1e9900 */
[----:B------:R-:W-:-:S05]  /*0490*/  LOP3.LUT R52, R52, 0xff, RZ, 0xc0, !PT ;  /* 0x000000ff34347812 */ /* 0x000fca00078ec0ff */
[----:B------:R-:W-:-:S05]  /*04a0*/  IMAD R56, R15, 0x32, R52 ;  /* 0x000000320f387824 */ /* 0x000fca00078e0234 */
[----:B------:R-:W-:Y:S01]  /*04b0*/  LEA R8, R56, UR4, 0x2 ;  /* 0x0000000438087c11 */ /* 0x000fe2000f8e10ff */
[----:B---3--:R-:W-:Y:S04]  /*04c0*/  STS [R54], R49 ;  /* 0x0000003136007388 */ /* 0x008fe80000000800 */
[----:B----4-:R-:W-:Y:S04]  /*04d0*/  STS [R54+0x50], R9 ;  /* 0x0000500936007388 */ /* 0x010fe80000000800 */
[----:B-----5:R-:W-:Y:S04]  /*04e0*/  STS [R54+0xa0], R51 ;  /* 0x0000a03336007388 */ /* 0x020fe80000000800 */
[----:B------:R-:W-:Y:S04]  /*04f0*/  STS [R54+0xf0], R48 ;  /* 0x0000f03036007388 */ /* 0x000fe80000000800 */
[----:B------:R-:W-:Y:S04]  /*0500*/  STS [R54+0x140], R19 ;  /* 0x0001401336007388 */ /* 0x000fe80000000800 */
[----:B------:R0:W-:Y:S04]  /*0510*/  STS [R54+0x190], R17 ;  /* 0x0001901136007388 */ /* 0x0001e80000000800 */
[----:B------:R-:W-:Y:S04]  /*0520*/  STS [R54+0x1e0], R14 ;  /* 0x0001e00e36007388 */ /* 0x000fe80000000800 */
[----:B------:R-:W-:Y:S04]  /*0530*/  STS [R54+0x230], R46 ;  /* 0x0002302e36007388 */ /* 0x000fe80000000800 */
[----:B------:R1:W-:Y:S04]  /*0540*/  STS [R54+0x280], R47 ;  /* 0x0002802f36007388 */ /* 0x0003e80000000800 */
[----:B------:R3:W-:Y:S01]  /*0550*/  STS [R54+0x2d0], R53 ;  /* 0x0002d03536007388 */ /* 0x0007e20000000800 */
[----:B------:R-:W-:Y:S06]  /*0560*/  BAR.SYNC.DEFER_BLOCKING 0x0 ;  /* 0x0000000000007b1d */ /* 0x000fec0000010000 */
[----:B0-----:R-:W4:Y:S04]  /*0570*/  LDG.E.CONSTANT R17, desc[UR6][R10.64+0x60] ;  /* 0x000060060a117981 */ /* 0x001f28000c1e9900 */
[----:B------:R-:W5:Y:S01]  /*0580*/  LDG.E.CONSTANT R19, desc[UR6][R10.64+0x74] ;  /* 0x000074060a137981 */ /* 0x000f62000c1e9900 */
[----:B------:R-:W-:-:S03]  /*0590*/  IMAD R15, R15, 0x1e, R56 ;  /* 0x0000001e0f0f7824 */ /* 0x000fc600078e0238 */
[----:B------:R-:W5:Y:S04]  /*05a0*/  LDG.E.CONSTANT R48, desc[UR6][R10.64+0xcc] ;  /* 0x0000cc060a307981 */ /* 0x000f68000c1e9900 */
[----:B-1----:R-:W5:Y:S04]  /*05b0*/  LDG.E.CONSTANT R47, desc[UR6][R10.64+0xe0] ;  /* 0x0000e0060a2f7981 */ /* 0x002f68000c1e9900 */
[----:B------:R-:W2:Y:S04]  /*05c0*/  LDS R9, [R8] ;  /* 0x0000000008097984 */ /* 0x000ea80000000800 */
[----:B------:R-:W0:Y:S04]  /*05d0*/  LDS R52, [R8+0x14] ;  /* 0x0000140008347984 */ /* 0x000e280000000800 */
[----:B------:R-:W1:Y:S04]  /*05e0*/  LDS R51, [R8+0x28] ;  /* 0x0000280008337984 */ /* 0x000e680000000800 */
[----:B------:R-:W1:Y:S04]  /*05f0*/  LDS R49, [R8+0x3c] ;  /* 0x00003c0008317984 */ /* 0x000e680000000800 */
[----:B------:R-:W1:Y:S04]  /*0600*/  LDS R14, [R8+0x50] ;  /* 0x00005000080e7984 */ /* 0x000e680000000800 */
[----:B---3--:R-:W3:Y:S04]  /*0610*/  LDG.E.CONSTANT R53, desc[UR6][R10.64+0xb0] ;  /* 0x0000b0060a357981 */ /* 0x008ee8000c1e9900 */
[----:B------:R-:W3:Y:S04]  /*0620*/  LDG.E.CONSTANT R54, desc[UR6][R10.64+0xc4] ;  /* 0x0000c4060a367981 */ /* 0x000ee8000c1e9900 */
[----:B------:R-:W3:Y:S01]  /*0630*/  LDG.E.CONSTANT R56, desc[UR6][R10.64+0xec] ;  /* 0x0000ec060a387981 */ /* 0x000ee2000c1e9900 */
[----:B--2---:R-:W-:Y:S01]  /*0640*/  FFMA R46, R7, R9, RZ ;  /* 0x00000009072e7223 */ /* 0x004fe200000000ff */
[C---:B------:R-:W-:Y:S01]  /*0650*/  FFMA R7, R9.reuse, R44, RZ ;  /* 0x0000002c09077223 */ /* 0x040fe200000000ff */
[----:B------:R-:W-:-:S02]  /*0660*/  FFMA R3, R9, R3, RZ ;  /* 0x0000000309037223 */ /* 0x000fc400000000ff */
[----:B0-----:R-:W-:Y:S01]  /*0670*/  FFMA R44, R45, R52, R46 ;  /* 0x000000342d2c7223 */ /* 0x001fe2000000002e */
[C---:B------:R-:W-:Y:S01]  /*0680*/  FFMA R45, R9.reuse, R2, RZ ;  /* 0x00000002092d7223 */ /* 0x040fe200000000ff */
[C---:B------:R-:W-:Y:S01]  /*0690*/  FFMA R2, R9.reuse, R5, RZ ;  /* 0x0000000509027223 */ /* 0x040fe200000000ff */
[----:B------:R-:W2:Y:S01]  /*06a0*/  LDG.E.CONSTANT R46, desc[UR6][R10.64+0x88] ;  /* 0x000088060a2e7981 */ /* 0x000ea2000c1e9900 */
[C---:B------:R-:W-:Y:S02]  /*06b0*/  FFMA R42, R52.reuse, R42, R3 ;  /* 0x0000002a342a7223 */ /* 0x040fe40000000003 */
[C---:B------:R-:W-:Y:S01]  /*06c0*/  FFMA R3, R52.reuse, R23, R2 ;  /* 0x0000001734037223 */ /* 0x040fe20000000002 */
[C---:B------:R-:W-:Y:S01]  /*06d0*/  FFMA R0, R9.reuse, R0, RZ ;  /* 0x0000000009007223 */ /* 0x040fe200000000ff */
[----:B------:R-:W3:Y:S01]  /*06e0*/  LDG.E.CONSTANT R23, desc[UR6][R10.64+0x9c] ;  /* 0x00009c060a177981 */ /* 0x000ee2000c1e9900 */
[C---:B------:R-:W-:Y:S01]  /*06f0*/  FFMA R38, R52.reuse, R38, R7 ;  /* 0x0000002634267223 */ /* 0x040fe20000000007 */
[C---:B------:R-:W-:Y:S01]  /*0700*/  FFMA R4, R9.reuse, R4, RZ ;  /* 0x0000000409047223 */ /* 0x040fe200000000ff */
[----:B------:R-:W-:Y:S01]  /*0710*/  FFMA R6, R9, R6, RZ ;  /* 0x0000000609067223 */ /* 0x000fe200000000ff */
[C---:B------:R-:W-:Y:S01]  /*0720*/  FFMA R0, R52.reuse, R39, R0 ;  /* 0x0000002734007223 */ /* 0x040fe20000000000 */
[C---:B------:R-:W-:Y:S01]  /*0730*/  FFMA R45, R52.reuse, R40, R45 ;  /* 0x00000028342d7223 */ /* 0x040fe2000000002d */
[----:B------:R-:W3:Y:S01]  /*0740*/  LDG.E.CONSTANT R5, desc[UR6][R10.64+0xdc] ;  /* 0x0000dc060a057981 */ /* 0x000ee2000c1e9900 */
[----:B------:R-:W-:Y:S01]  /*0750*/  FFMA R43, R52, R43, R4 ;  /* 0x0000002b342b7223 */ /* 0x000fe20000000004 */
[----:B------:R-:W-:-:S02]  /*0760*/  IMAD.WIDE.U32 R12, R15, 0x4, R12 ;  /* 0x000000040f0c7825 */ /* 0x000fc400078e000c */
[----:B------:R-:W3:Y:S02]  /*0770*/  LDG.E.CONSTANT R7, desc[UR6][R10.64+0xa0] ;  /* 0x0000a0060a077981 */ /* 0x000ee4000c1e9900 */
[----:B------:R-:W-:Y:S02]  /*0780*/  FFMA R31, R52, R31, R6 ;  /* 0x0000001f341f7223 */ /* 0x000fe40000000006 */
[----:B------:R-:W3:Y:S01]  /*0790*/  LDG.E.CONSTANT R6, desc[UR6][R10.64+0xc8] ;  /* 0x0000c8060a067981 */ /* 0x000ee2000c1e9900 */
[----:B-1----:R-:W-:-:S03]  /*07a0*/  FFMA R34, R51, R34, R38 ;  /* 0x0000002233227223 */ /* 0x002fc60000000026 */
[----:B------:R-:W3:Y:S01]  /*07b0*/  LDG.E.CONSTANT R4, desc[UR6][R10.64+0x104] ;  /* 0x000104060a047981 */ /* 0x000ee2000c1e9900 */
[----:B------:R-:W-:-:S03]  /*07c0*/  FFMA R18, R51, R18, R3 ;  /* 0x0000001233127223 */ /* 0x000fc60000000003 */
        /* <DEDUP_REMOVED lines=32> */
[----:B------:R-:W3:Y:S04]  /*09d0*/  LDG.E.CONSTANT R45, desc[UR6][R10.64+0xf4] ;  /* 0x0000f4060a2d7981 */ /* 0x000ee8000c1e9900 */
[----:B------:R-:W3:Y:S01]  /*09e0*/  LDG.E.CONSTANT R34, desc[UR6][R10.64+0x120] ;  /* 0x000120060a227981 */ /* 0x000ee2000c1e9900 */
[----:B------:R-:W-:-:S03]  /*09f0*/  FFMA R16, R29, R14, R16 ;  /* 0x0000000e1d107223 */ /* 0x000fc60000000010 */
[----:B------:R-:W3:Y:S01]  /*0a00*/  LDG.E.CONSTANT R33, desc[UR6][R10.64+0x134] ;  /* 0x000134060a217981 */ /* 0x000ee2000c1e9900 */
[----:B------:R-:W-:-:S03]  /*0a10*/  FFMA R20, R14, R25, R20 ;  /* 0x000000190e147223 */ /* 0x000fc60000000014 */
[----:B------:R-:W3:Y:S04]  /*0a20*/  LDG.E.CONSTANT R31, desc[UR6][R10.64+0xac] ;  /* 0x0000ac060a1f7981 */ /* 0x000ee8000c1e9900 */
[----:B------:R-:W3:Y:S04]  /*0a30*/  LDG.E.CONSTANT R30, desc[UR6][R10.64+0xc0] ;  /* 0x0000c0060a1e7981 */ /* 0x000ee8000c1e9900 */
[----:B------:R-:W3:Y:S04]  /*0a40*/  LDG.E.CONSTANT R29, desc[UR6][R10.64+0xd4] ;  /* 0x0000d4060a1d7981 */ /* 0x000ee8000c1e9900 */
[----:B------:R-:W3:Y:S04]  /*0a50*/  LDG.E.CONSTANT R28, desc[UR6][R10.64+0xe8] ;  /* 0x0000e8060a1c7981 */ /* 0x000ee8000c1e9900 */
[----:B------:R-:W3:Y:S04]  /*0a60*/  LDG.E.CONSTANT R27, desc[UR6][R10.64+0xfc] ;  /* 0x0000fc060a1b7981 */ /* 0x000ee8000c1e9900 */
[----:B------:R-:W3:Y:S04]  /*0a70*/  LDG.E.CONSTANT R26, desc[UR6][R10.64+0x110] ;  /* 0x000110060a1a7981 */ /* 0x000ee8000c1e9900 */
[----:B------:R-:W3:Y:S04]  /*0a80*/  LDG.E.CONSTANT R25, desc[UR6][R10.64+0x124] ;  /* 0x000124060a197981 */ /* 0x000ee8000c1e9900 */
[----:B------:R0:W3:Y:S01]  /*0a90*/  LDG.E.CONSTANT R52, desc[UR6][R10.64+0x138] ;  /* 0x000138060a347981 */ /* 0x0000e2000c1e9900 */
[----:B------:R-:W-:Y:S01]  /*0aa0*/  BSSY.RECONVERGENT B0, `(.L_x_1) ;  /* 0x0000074000007945 */ /* 0x000fe20003800200 */
[----:B----4-:R-:W-:-:S02]  /*0ab0*/  FFMA R17, R14, R17, R9 ;  /* 0x000000110e117223 */ /* 0x010fc40000000009 */
[----:B------:R-:W1:Y:S01]  /*0ac0*/  LDS R9, [R8+0x64] ;  /* 0x0000640008097984 */ /* 0x000e620000000800 */
[----:B-----5:R-:W-:-:S03]  /*0ad0*/  FFMA R19, R14, R19, R50 ;  /* 0x000000130e137223 */ /* 0x020fc60000000032 */
[----:B------:R-:W4:Y:S01]  /*0ae0*/  LDS R50, [R8+0x78] ;  /* 0x0000780008327984 */ /* 0x000f220000000800 */
[----:B--2---:R-:W-:-:S03]  /*0af0*/  FFMA R41, R14, R46, R41 ;  /* 0x0000002e0e297223 */ /* 0x004fc60000000029 */
[----:B------:R-:W2:Y:S01]  /*0b00*/  LDS R46, [R8+0x8c] ;  /* 0x00008c00082e7984 */ /* 0x000ea20000000800 */
[----:B---3--:R-:W-:-:S03]  /*0b10*/  FFMA R23, R14, R23, R32 ;  /* 0x000000170e177223 */ /* 0x008fc60000000020 */
[----:B------:R-:W3:Y:S04]  /*0b20*/  LDS R14, [R8+0xa0] ;  /* 0x0000a000080e7984 */ /* 0x000ee80000000800 */
[----:B------:R-:W5:Y:S01]  /*0b30*/  LDS R32, [R8+0xb4] ;  /* 0x0000b40008207984 */ /* 0x000f620000000800 */
[----:B-1----:R-:W-:Y:S01]  /*0b40*/  FFMA R7, R7, R9, RZ ;  /* 0x0000000907077223 */ /* 0x002fe200000000ff */
[C---:B------:R-:W-:Y:S01]  /*0b50*/  FFMA R2, R9.reuse, R2, RZ ;  /* 0x0000000209027223 */ /* 0x040fe200000000ff */
[----:B0-----:R-:W-:Y:S01]  /*0b60*/  FFMA R11, R9, R24, RZ ;  /* 0x00000018090b7223 */ /* 0x001fe200000000ff */
[----:B------:R-:W-:Y:S01]  /*0b70*/  FSETP.GEU.AND P0, PT, |R16|, |R51|, PT ;  /* 0x400000331000720b */ /* 0x000fe20003f0e200 */
[----:B----4-:R-:W-:-:S04]  /*0b80*/  FFMA R7, R22, R50, R7 ;  /* 0x0000003216077223 */ /* 0x010fc80000000007 */
[----:B--2---:R-:W-:Y:S01]  /*0b90*/  FFMA R40, R40, R46, R7 ;  /* 0x0000002e28287223 */ /* 0x004fe20000000007 */
[C---:B------:R-:W-:Y:S01]  /*0ba0*/  FFMA R49, R50.reuse, R49, R11 ;  /* 0x0000003132317223 */ /* 0x040fe2000000000b */
[C---:B------:R-:W-:Y:S01]  /*0bb0*/  FFMA R11, R9.reuse, R6, RZ ;  /* 0x00000006090b7223 */ /* 0x040fe200000000ff */
[C---:B------:R-:W-:Y:S01]  /*0bc0*/  FFMA R6, R9.reuse, R5, RZ ;  /* 0x0000000509067223 */ /* 0x040fe200000000ff */
[C---:B------:R-:W-:Y:S02]  /*0bd0*/  FFMA R3, R9.reuse, R3, RZ ;  /* 0x0000000309037223 */ /* 0x040fe400000000ff */
[C---:B------:R-:W-:Y:S01]  /*0be0*/  FFMA R5, R50.reuse, R48, R11 ;  /* 0x0000003032057223 */ /* 0x040fe2000000000b */
[C---:B------:R-:W-:Y:S01]  /*0bf0*/  FFMA R6, R50.reuse, R47, R6 ;  /* 0x0000002f32067223 */ /* 0x040fe20000000006 */
[C---:B------:R-:W-:Y:S01]  /*0c00*/  FFMA R11, R9.reuse, R0, RZ ;  /* 0x00000000090b7223 */ /* 0x040fe200000000ff */
[----:B------:R-:W-:Y:S01]  /*0c10*/  FFMA R47, R9, R4, RZ ;  /* 0x00000004092f7223 */ /* 0x000fe200000000ff */
[C---:B------:R-:W-:Y:S01]  /*0c20*/  FFMA R43, R50.reuse, R43, R2 ;  /* 0x0000002b322b7223 */ /* 0x040fe20000000002 */
[C---:B------:R-:W-:Y:S01]  /*0c30*/  FFMA R42, R50.reuse, R42, R3 ;  /* 0x0000002a322a7223 */ /* 0x040fe20000000003 */
[C---:B------:R-:W-:Y:S01]  /*0c40*/  FFMA R11, R50.reuse, R45, R11 ;  /* 0x0000002d320b7223 */ /* 0x040fe2000000000b */
[----:B------:R-:W-:Y:S01]  /*0c50*/  FFMA R44, R50, R44, R47 ;  /* 0x0000002c322c7223 */ /* 0x000fe2000000002f */
[C---:B------:R-:W-:Y:S01]  /*0c60*/  FFMA R39, R46.reuse, R39, R49 ;  /* 0x000000272e277223 */ /* 0x040fe20000000031 */
[C---:B------:R-:W-:Y:S01]  /*0c70*/  FFMA R38, R46.reuse, R38, R5 ;  /* 0x000000262e267223 */ /* 0x040fe20000000005 */
[C---:B------:R-:W-:Y:S01]  /*0c80*/  FFMA R37, R46.reuse, R37, R6 ;  /* 0x000000252e257223 */ /* 0x040fe20000000006 */
[C---:B------:R-:W-:Y:S01]  /*0c90*/  FFMA R36, R46.reuse, R36, R11 ;  /* 0x000000242e247223 */ /* 0x040fe2000000000b */
[C---:B------:R-:W-:Y:S01]  /*0ca0*/  FFMA R35, R46.reuse, R35, R44 ;  /* 0x000000232e237223 */ /* 0x040fe2000000002c */
[C---:B------:R-:W-:Y:S01]  /*0cb0*/  FFMA R34, R46.reuse, R34, R43 ;  /* 0x000000222e227223 */ /* 0x040fe2000000002b */
[----:B------:R-:W-:Y:S01]  /*0cc0*/  FFMA R33, R46, R33, R42 ;  /* 0x000000212e217223 */ /* 0x000fe2000000002a */
[----:B---3--:R-:W-:Y:S01]  /*0cd0*/  FFMA R40, R31, R14, R40 ;  /* 0x0000000e1f287223 */ /* 0x008fe20000000028 */
[C---:B------:R-:W-:Y:S01]  /*0ce0*/  FFMA R39, R14.reuse, R30, R39 ;  /* 0x0000001e0e277223 */ /* 0x040fe20000000027 */
[C---:B------:R-:W-:Y:S01]  /*0cf0*/  FFMA R38, R14.reuse, R29, R38 ;  /* 0x0000001d0e267223 */ /* 0x040fe20000000026 */
[C---:B------:R-:W-:Y:S01]  /*0d00*/  FFMA R37, R14.reuse, R28, R37 ;  /* 0x0000001c0e257223 */ /* 0x040fe20000000025 */
[C---:B------:R-:W-:Y:S01]  /*0d10*/  FFMA R36, R14.reuse, R27, R36 ;  /* 0x0000001b0e247223 */ /* 0x040fe20000000024 */
[C---:B------:R-:W-:Y:S01]  /*0d20*/  FFMA R35, R14.reuse, R26, R35 ;  /* 0x0000001a0e237223 */ /* 0x040fe20000000023 */
[C---:B------:R-:W-:Y:S01]  /*0d30*/  FFMA R25, R14.reuse, R25, R34 ;  /* 0x000000190e197223 */ /* 0x040fe20000000022 */
[----:B------:R-:W-:Y:S01]  /*0d40*/  FFMA R52, R14, R52, R33 ;  /* 0x000000340e347223 */ /* 0x000fe20000000021 */
[----:B-----5:R-:W-:Y:S01]  /*0d50*/  FFMA R53, R53, R32, R40 ;  /* 0x0000002035357223 */ /* 0x020fe20000000028 */
[C---:B------:R-:W-:Y:S01]  /*0d60*/  FFMA R54, R32.reuse, R54, R39 ;  /* 0x0000003620367223 */ /* 0x040fe20000000027 */
[C---:B------:R-:W-:Y:S01]  /*0d70*/  FFMA R55, R32.reuse, R55, R38 ;  /* 0x0000003720377223 */ /* 0x040fe20000000026 */
[C---:B------:R-:W-:Y:S01]  /*0d80*/  FFMA R56, R32.reuse, R56, R37 ;  /* 0x0000003820387223 */ /* 0x040fe20000000025 */
[C---:B------:R-:W-:Y:S01]  /*0d90*/  FFMA R57, R32.reuse, R57, R36 ;  /* 0x0000003920397223 */ /* 0x040fe20000000024 */
[C---:B------:R-:W-:Y:S01]  /*0da0*/  FFMA R58, R32.reuse, R58, R35 ;  /* 0x0000003a203a7223 */ /* 0x040fe20000000023 */
[C---:B------:R-:W-:Y:S01]  /*0db0*/  FFMA R59, R32.reuse, R59, R52 ;  /* 0x0000003b203b7223 */ /* 0x040fe20000000034 */
[----:B------:R-:W-:Y:S01]  /*0dc0*/  FFMA R60, R32, R60, R25 ;  /* 0x0000003c203c7223 */ /* 0x000fe20000000019 */
[----:B------:R-:W-:Y:S01]  /*0dd0*/  FADD R0, |R16|, -RZ ;  /* 0x800000ff10007221 */ /* 0x000fe20000000200 */
[----:B------:R-:W-:Y:S06]  /*0de0*/  @!P0 BRA `(.L_x_2) ;  /* 0x0000000000fc8947 */ /* 0x000fec0003800000 */
[----:B------:R-:W-:-:S05]  /*0df0*/  FMUL R3, |R51|, 8388608 ;  /* 0x4b00000033037820 */ /* 0x000fca0000400200 */
[----:B------:R-:W-:-:S13]  /*0e00*/  FSETP.GTU.AND P0, PT, R0, R3, PT ;  /* 0x000000030000720b */ /* 0x000fda0003f0c000 */
[----:B------:R-:W-:Y:S05]  /*0e10*/  @P0 BRA `(.L_x_3) ;  /* 0x0000000000780947 */ /* 0x000fea0003800000 */
[C---:B------:R-:W-:Y:S01]  /*0e20*/  FMUL R2, |R51|.reuse, 16777216 ;  /* 0x4b80000033027820 */ /* 0x040fe20000400200 */
[C---:B------:R-:W-:Y:S01]  /*0e30*/  FSETP.GEU.AND P0, PT, |R51|.reuse, 1.175494350822287508e-38, PT ;  /* 0x008000003300780b */ /* 0x040fe20003f0e200 */
[----:B------:R-:W-:Y:S01]  /*0e40*/  FMUL R3, R0, 16777216 ;  /* 0x4b80000000037820 */ /* 0x000fe20000400000 */
[----:B------:R-:W-:Y:S01]  /*0e50*/  FADD R4, |R51|, -RZ ;  /* 0x800000ff33047221 */ /* 0x000fe20000000200 */
[----:B------:R-:W-:Y:S01]  /*0e60*/  BSSY.RECONVERGENT B1, `(.L_x_4) ;  /* 0x0000017000017945 */ /* 0x000fe20003800200 */
[----:B------:R-:W-:Y:S02]  /*0e70*/  FSEL R2, R2, |R51|, !P0 ;  /* 0x4000003302027208 */ /* 0x000fe40004000000 */
[----:B------:R-:W-:-:S04]  /*0e80*/  FSEL R3, R3, R0, !P0 ;  /* 0x0000000003037208 */ /* 0x000fc80004000000 */
[----:B------:R-:W0:Y:S02]  /*0e90*/  MUFU.RCP R2, R2 ;  /* 0x0000000200027308 */ /* 0x000e240000001000 */
[----:B0-----:R-:W-:-:S06]  /*0ea0*/  FMUL R3, R2, R3 ;  /* 0x0000000302037220 */ /* 0x001fcc0000400000 */
[----:B------:R-:W0:Y:S02]  /*0eb0*/  FRND.TRUNC R3, R3 ;  /* 0x0000000300037307 */ /* 0x000e24000020d000 */
[----:B0-----:R-:W-:-:S05]  /*0ec0*/  FFMA R6, -|R51|, R3, R0 ;  /* 0x0000000333067223 */ /* 0x001fca0000000300 */
[----:B------:R-:W-:-:S13]  /*0ed0*/  ISETP.GE.U32.AND P0, PT, R6, R4, PT ;  /* 0x000000040600720c */ /* 0x000fda0003f06070 */
[----:B------:R-:W-:Y:S05]  /*0ee0*/  @!P0 BRA `(.L_x_5) ;  /* 0x0000000000388947 */ /* 0x000fea0003800000 */
[----:B------:R-:W-:-:S04]  /*0ef0*/  ISETP.GE.U32.AND P0, PT, R6, -0x7fffffff, PT ;  /* 0x800000010600780c */ /* 0x000fc80003f06070 */
[----:B------:R-:W-:-:S09]  /*0f00*/  FSETP.GEU.OR P1, PT, R6, -|R51|, !P0 ;  /* 0xc00000330600720b */ /* 0x000fd2000472e400 */
[----:B------:R-:W-:-:S04]  /*0f10*/  @P0 FADD R2, R3, -1 ;  /* 0xbf80000003020421 */ /* 0x000fc80000000000 */
[----:B------:R-:W-:-:S04]  /*0f20*/  @!P1 FADD R2, R2, -1 ;  /* 0xbf80000002029421 */ /* 0x000fc80000000000 */
[----:B------:R-:W-:Y:S01]  /*0f30*/  @P0 IMAD.MOV.U32 R3, RZ, RZ, R2 ;  /* 0x000000ffff030224 */ /* 0x000fe200078e0002 */
[----:B------:R-:W-:Y:S06]  /*0f40*/  @P0 BRA `(.L_x_5) ;  /* 0x0000000000200947 */ /* 0x000fec0003800000 */
[----:B------:R-:W-:Y:S01]  /*0f50*/  FADD R2, |R51|, |R51| ;  /* 0x4000003333027221 */ /* 0x000fe20000000200 */
[----:B------:R-:W-:-:S04]  /*0f60*/  FADD R3, R3, 1 ;  /* 0x3f80000003037421 */ /* 0x000fc80000000000 */
[----:B------:R-:W-:-:S13]  /*0f70*/  FSETP.GE.AND P0, PT, R6, R2, PT ;  /* 0x000000020600720b */ /* 0x000fda0003f06000 */
[----:B------:R-:W-:-:S05]  /*0f80*/  @P0 FFMA R2, |R51|, -3, R6 ;  /* 0xc040000033020823 */ /* 0x000fca0000000206 */
[----:B------:R-:W-:Y:S01]  /*0f90*/  FSETP.GE.AND P1, PT, R2, RZ, P0 ;  /* 0x000000ff0200720b */ /* 0x000fe20000726000 */
[----:B------:R-:W-:-:S12]  /*0fa0*/  @P0 FADD R2, R3, 1 ;  /* 0x3f80000003020421 */ /* 0x000fd80000000000 */
[----:B------:R-:W-:-:S05]  /*0fb0*/  @P1 FADD R2, R2, 1 ;  /* 0x3f80000002021421 */ /* 0x000fca0000000000 */
[----:B------:R-:W-:-:S07]  /*0fc0*/  @P0 MOV R3, R2 ;  /* 0x0000000200030202 */ /* 0x000fce0000000f00 */
.L_x_5:
[----:B------:R-:W-:Y:S05]  /*0fd0*/  BSYNC.RECONVERGENT B1 ;  /* 0x0000000000017941 */ /* 0x000fea0003800200 */
.L_x_4:
[----:B------:R-:W-:Y:S01]  /*0fe0*/  FFMA R0, -|R51|, R3, R0 ;  /* 0x0000000333007223 */ /* 0x000fe20000000300 */
[----:B------:R-:W-:Y:S06]  /*0ff0*/  BRA `(.L_x_2) ;  /* 0x0000000000787947 */ /* 0x000fec0003800000 */
.L_x_3:
[----:B------:R-:W-:Y:S01]  /*1000*/  LOP3.LUT R5, R3, 0xff800000, RZ, 0xc0, !PT ;  /* 0xff80000003057812 */ /* 0x000fe200078ec0ff */
[----:B------:R-:W-:Y:S01]  /*1010*/  BSSY.RECONVERGENT B1, `(.L_x_6) ;  /* 0x000001a000017945 */ /* 0x000fe20003800200 */
[C---:B------:R-:W-:Y:S02]  /*1020*/  ISETP.GT.U32.AND P0, PT, R0.reuse, 0x7f7fffff, PT ;  /* 0x7f7fffff0000780c */ /* 0x040fe40003f04070 */
[C---:B------:R-:W-:Y:S02]  /*1030*/  IADD3 R2, PT, PT, R0.reuse, 0xb800000, -R5 ;  /* 0x0b80000000027810 */ /* 0x040fe40007ffe805 */
[----:B------:R-:W-:Y:S02]  /*1040*/  LOP3.LUT R0, R0, 0x7fffff, RZ, 0xc0, !PT ;  /* 0x007fffff00007812 */ /* 0x000fe400078ec0ff */
[----:B------:R-:W-:Y:S02]  /*1050*/  LOP3.LUT P1, R2, R2, 0xff800000, RZ, 0xc0, !PT ;  /* 0xff80000002027812 */ /* 0x000fe4000782c0ff */
[----:B------:R-:W-:-:S02]  /*1060*/  FSETP.GT.AND P2, PT, |R51|, RZ, PT ;  /* 0x000000ff3300720b */ /* 0x000fc40003f44200 */
[----:B------:R-:W-:Y:S02]  /*1070*/  FSEL R5, R5, +QNAN , !P0 ;  /* 0x7fffffff05057808 */ /* 0x000fe40004000000 */
[----:B------:R-:W-:Y:S02]  /*1080*/  LOP3.LUT R0, R0, 0x3f800000, RZ, 0xfc, !PT ;  /* 0x3f80000000007812 */ /* 0x000fe400078efcff */
[----:B------:R-:W-:-:S05]  /*1090*/  FSEL R8, R5, +QNAN , P2 ;  /* 0x7fffffff05087808 */ /* 0x000fca0001000000 */
[----:B------:R-:W-:Y:S05]  /*10a0*/  @!P1 BRA `(.L_x_7) ;  /* 0x0000000000409947 */ /* 0x000fea0003800000 */
[----:B------:R-:W-:-:S04]  /*10b0*/  LOP3.LUT R3, R3, 0x7fffff, RZ, 0xc0, !PT ;  /* 0x007fffff03037812 */ /* 0x000fc800078ec0ff */
[----:B------:R-:W-:-:S04]  /*10c0*/  LOP3.LUT R3, R3, 0x3f800000, RZ, 0xfc, !PT ;  /* 0x3f80000003037812 */ /* 0x000fc800078efcff */
[----:B------:R0:W1:Y:S03]  /*10d0*/  MUFU.RCP R4, R3 ;  /* 0x0000000300047308 */ /* 0x0000660000001000 */
.L_x_8:
[----:B------:R-:W-:-:S04]  /*10e0*/  VIMNMX.U32 R5, PT, PT, R2, 0xb800000, PT ;  /* 0x0b80000002057848 */ /* 0x000fc80003fe0000 */
[----:B------:R-:W-:Y:S01]  /*10f0*/  IADD3 R0, PT, PT, R5, R0, RZ ;  /* 0x0000000005007210 */ /* 0x000fe20007ffe0ff */
[----:B------:R-:W-:-:S04]  /*1100*/  IMAD.IADD R2, R2, 0x1, -R5 ;  /* 0x0000000102027824 */ /* 0x000fc800078e0a05 */
[----:B-1----:R-:W-:Y:S01]  /*1110*/  FMUL R7, R4, R0 ;  /* 0x0000000004077220 */ /* 0x002fe20000400000 */
[----:B------:R-:W-:-:S03]  /*1120*/  ISETP.NE.AND P1, PT, R2, RZ, PT ;  /* 0x000000ff0200720c */ /* 0x000fc60003f25270 */
[----:B------:R-:W-:-:S04]  /*1130*/  FFMA R6, -R3, R7, R0 ;  /* 0x0000000703067223 */ /* 0x000fc80000000100 */
[----:B------:R-:W-:-:S04]  /*1140*/  FFMA R7, R4, R6, R7 ;  /* 0x0000000604077223 */ /* 0x000fc80000000007 */
[----:B------:R-:W-:-:S04]  /*1150*/  FFMA R6, -R3, R7, R0 ;  /* 0x0000000703067223 */ /* 0x000fc80000000100 */
[----:B------:R-:W-:-:S06]  /*1160*/  FFMA.RZ R6, R4, R6, R7 ;  /* 0x0000000604067223 */ /* 0x000fcc000000c007 */
[----:B------:R-:W1:Y:S02]  /*1170*/  FRND.TRUNC R6, R6 ;  /* 0x0000000600067307 */ /* 0x000e64000020d000 */
[----:B-1----:R-:W-:-:S05]  /*1180*/  FFMA R0, -R3, R6, R0 ;  /* 0x0000000603007223 */ /* 0x002fca0000000100 */
[----:B------:R-:W-:-:S13]  /*1190*/  ISETP.NE.AND P0, PT, R0, RZ, PT ;  /* 0x000000ff0000720c */ /* 0x000fda0003f05270 */
[----:B------:R-:W-:Y:S05]  /*11a0*/  @P0 BRA P1, `(.L_x_8) ;  /* 0xfffffffc00cc0947 */ /* 0x000fea000083ffff */
.L_x_7:
[----:B------:R-:W-:Y:S05]  /*11b0*/  BSYNC.RECONVERGENT B1 ;  /* 0x0000000000017941 */ /* 0x000fea0003800200 */
.L_x_6:
[----:B0-----:R-:W-:-:S04]  /*11c0*/  FMUL R3, R0, 1.1920928955078125e-07 ;  /* 0x3400000000037820 */ /* 0x001fc80000400000 */
[----:B------:R-:W-:-:S07]  /*11d0*/  FMUL R0, R8, R3 ;  /* 0x0000000308007220 */ /* 0x000fce0000400000 */
.L_x_2:
[----:B------:R-:W-:Y:S05]  /*11e0*/  BSYNC.RECONVERGENT B0 ;  /* 0x0000000000007941 */ /* 0x000fea0003800200 */
.L_x_1:
[----:B------:R-:W2:Y:S01]  /*11f0*/  LDG.E.CONSTANT R7, desc[UR6][R12.64+0x14] ;  /* 0x000014060c077981 */ /* 0x000ea2000c1e9900 */
[----:B------:R-:W0:Y:S01]  /*1200*/  LDC.64 R2, c[0x0][0x380] ;  /* 0x0000e000ff027b82 */ /* 0x000e220000000a00 */
[C---:B------:R-:W-:Y:S01]  /*1210*/  FSETP.NAN.AND P0, PT, |R0|.reuse, |R0|, PT ;  /* 0x400000000000720b */ /* 0x040fe20003f08200 */
[----:B------:R-:W-:Y:S01]  /*1220*/  BSSY.RECONVERGENT B0, `(.L_x_9) ;  /* 0x0000047000007945 */ /* 0x000fe20003800200 */
[----:B------:R-:W-:-:S04]  /*1230*/  LOP3.LUT R5, R0, 0x80000000, R16, 0xb8, !PT ;  /* 0x8000000000057812 */ /* 0x000fc800078eb810 */
[----:B------:R-:W-:Y:S01]  /*1240*/  FSEL R5, R0, R5, P0 ;  /* 0x0000000500057208 */ /* 0x000fe20000000000 */
[----:B------:R-:W-:Y:S01]  /*1250*/  FADD R0, |R18|, -RZ ;  /* 0x800000ff12007221 */ /* 0x000fe20000000200 */
[----:B0-----:R-:W-:-:S05]  /*1260*/  IMAD.WIDE.U32 R2, R15, 0x4, R2 ;  /* 0x000000040f027825 */ /* 0x001fca00078e0002 */
[----:B------:R0:W-:Y:S01]  /*1270*/  STG.E desc[UR6][R2.64], R5 ;  /* 0x0000000502007986 */ /* 0x0001e2000c101906 */
[----:B--2---:R-:W-:-:S13]  /*1280*/  FSETP.GEU.AND P0, PT, |R18|, |R7|, PT ;  /* 0x400000071200720b */ /* 0x004fda0003f0e200 */
[----:B0-----:R-:W-:Y:S05]  /*1290*/  @!P0 BRA `(.L_x_10) ;  /* 0x0000000000fc8947 */ /* 0x001fea0003800000 */
        /* <DEDUP_REMOVED lines=16> */
[----:B------:R-:W-:-:S13]  /*13a0*/  ISETP.GT.U32.AND P0, PT, R8, -0x80000000, PT ;  /* 0x800000000800780c */ /* 0x000fda0003f04070 */
[----:B------:R-:W-:Y:S05]  /*13b0*/  @P0 BRA `(.L_x_14) ;  /* 0x0000000000240947 */ /* 0x000fea0003800000 */
[----:B------:R-:W-:Y:S01]  /*13c0*/  FADD R4, |R7|, |R7| ;  /* 0x4000000707047221 */ /* 0x000fe20000000200 */
[----:B------:R-:W-:-:S04]  /*13d0*/  FADD R5, R5, 1 ;  /* 0x3f80000005057421 */ /* 0x000fc80000000000 */
[----:B------:R-:W-:-:S13]  /*13e0*/  FSETP.GE.AND P0, PT, R8, R4, PT ;  /* 0x000000040800720b */ /* 0x000fda0003f06000 */
[----:B------:R-:W-:Y:S05]  /*13f0*/  @!P0 BRA `(.L_x_13) ;  /* 0x0000000000208947 */ /* 0x000fea0003800000 */
[----:B------:R-:W-:Y:S01]  /*1400*/  FFMA R4, |R7|, -3, R8 ;  /* 0xc040000007047823 */ /* 0x000fe20000000208 */
[----:B------:R-:W-:-:S04]  /*1410*/  FADD R5, R5, 1 ;  /* 0x3f80000005057421 */ /* 0x000fc80000000000 */
[----:B------:R-:W-:-:S13]  /*1420*/  FSETP.GE.AND P0, PT, R4, RZ, PT ;  /* 0x000000ff0400720b */ /* 0x000fda0003f06000 */
[----:B------:R-:W-:Y:S01]  /*1430*/  @P0 FADD R5, R5, 1 ;  /* 0x3f80000005050421 */ /* 0x000fe20000000000 */
[----:B------:R-:W-:Y:S06]  /*1440*/  BRA `(.L_x_13) ;  /* 0x00000000000c7947 */ /* 0x000fec0003800000 */
.L_x_14:
[----:B------:R-:W-:Y:S01]  /*1450*/  FSETP.GEU.AND P0, PT, R8, -|R7|, PT ;  /* 0xc00000070800720b */ /* 0x000fe20003f0e000 */
[----:B------:R-:W-:-:S12]  /*1460*/  FADD R5, R5, -1 ;  /* 0xbf80000005057421 */ /* 0x000fd80000000000 */
[----:B------:R-:W-:-:S07]  /*1470*/  @!P0 FADD R5, R5, -1 ;  /* 0xbf80000005058421 */ /* 0x000fce0000000000 */
.L_x_13:
[----:B------:R-:W-:Y:S05]  /*1480*/  BSYNC.RECONVERGENT B1 ;  /* 0x0000000000017941 */ /* 0x000fea0003800200 */
.L_x_12:
[----:B------:R-:W-:Y:S01]  /*1490*/  FFMA R0, -|R7|, R5, R0 ;  /* 0x0000000507007223 */ /* 0x000fe20000000300 */
[----:B------:R-:W-:Y:S06]  /*14a0*/  BRA `(.L_x_10) ;  /* 0x0000000000787947 */ /* 0x000fec0003800000 */
.L_x_11:
        /* <DEDUP_REMOVED lines=14> */
.L_x_17:
[----:B------:R-:W-:-:S04]  /*1590*/  VIMNMX.U32 R7, PT, PT, R4, 0xb800000, PT ;  /* 0x0b80000004077848 */ /* 0x000fc80003fe0000 */
[C---:B------:R-:W-:Y:S02]  /*15a0*/  IADD3 R0, PT, PT, R7.reuse, R0, RZ ;  /* 0x0000000007007210 */ /* 0x040fe40007ffe0ff */
[----:B------:R-:W-:-:S03]  /*15b0*/  IADD3 R4, PT, PT, -R7, R4, RZ ;  /* 0x0000000407047210 */ /* 0x000fc60007ffe1ff */
        /* <DEDUP_REMOVED lines=10> */
.L_x_16:
[----:B------:R-:W-:Y:S05]  /*1660*/  BSYNC.RECONVERGENT B1 ;  /* 0x0000000000017941 */ /* 0x000fea0003800200 */
.L_x_15:
[----:B0-----:R-:W-:-:S04]  /*1670*/  FMUL R5, R0, 1.1920928955078125e-07 ;  /* 0x3400000000057820 */ /* 0x001fc80000400000 */
[----:B------:R-:W-:-:S07]  /*1680*/  FMUL R0, R10, R5 ;  /* 0x000000050a007220 */ /* 0x000fce0000400000 */
.L_x_10:
[----:B------:R-:W-:Y:S05]  /*1690*/  BSYNC.RECONVERGENT B0 ;  /* 0x0000000000007941 */ /* 0x000fea0003800200 */
.L_x_9:
[----:B------:R-:W2:Y:S01]  /*16a0*/  LDG.E.CONSTANT R7, desc[UR6][R12.64+0x28] ;  /* 0x000028060c077981 */ /* 0x000ea2000c1e9900 */
[C---:B------:R-:W-:Y:S01]  /*16b0*/  FSETP.NAN.AND P0, PT, |R0|.reuse, |R0|, PT ;  /* 0x400000000000720b */ /* 0x040fe20003f08200 */
[----:B------:R-:W-:Y:S01]  /*16c0*/  BSSY.RECONVERGENT B0, `(.L_x_18) ;  /* 0x0000046000007945 */ /* 0x000fe20003800200 */
[----:B------:R-:W-:-:S04]  /*16d0*/  LOP3.LUT R5, R0, 0x80000000, R18, 0xb8, !PT ;  /* 0x8000000000057812 */ /* 0x000fc800078eb812 */
[----:B------:R-:W-:Y:S01]  /*16e0*/  FSEL R5, R0, R5, P0 ;  /* 0x0000000500057208 */ /* 0x000fe20000000000 */
[----:B------:R-:W-:-:S04]  /*16f0*/  FADD R0, |R20|, -RZ ;  /* 0x800000ff14007221 */ /* 0x000fc80000000200 */
        /* <DEDUP_REMOVED lines=30> */
.L_x_23:
[----:B------:R-:W-:Y:S01]  /*18e0*/  FSETP.GEU.AND P0, PT, R8, -|R7|, PT ;  /* 0xc00000070800720b */ /* 0x000fe20003f0e000 */
[----:B------:R-:W-:-:S12]  /*18f0*/  FADD R5, R5, -1 ;  /* 0xbf80000005057421 */ /* 0x000fd80000000000 */
[----:B------:R-:W-:-:S07]  /*1900*/  @!P0 FADD R5, R5, -1 ;  /* 0xbf80000005058421 */ /* 0x000fce0000000000 */
.L_x_22:
[----:B------:R-:W-:Y:S05]  /*1910*/  BSYNC.RECONVERGENT B1 ;  /* 0x0000000000017941 */ /* 0x000fea0003800200 */
.L_x_21:
[----:B------:R-:W-:Y:S01]  /*1920*/  FFMA R0, -|R7|, R5, R0 ;  /* 0x0000000507007223 */ /* 0x000fe20000000300 */
[----:B------:R-:W-:Y:S06]  /*1930*/  BRA `(.L_x_19) ;  /* 0x0000000000787947 */ /* 0x000fec0003800000 */
.L_x_20:
        /* <DEDUP_REMOVED lines=14> */
.L_x_26:
[----:B------:R-:W-:-:S04]  /*1a20*/  VIMNMX.U32 R7, PT, PT, R4, 0xb800000, PT ;  /* 0x0b80000004077848 */ /* 0x000fc80003fe0000 */
[C---:B------:R-:W-:Y:S01]  /*1a30*/  IADD3 R4, PT, PT, -R7.reuse, R4, RZ ;  /* 0x0000000407047210 */ /* 0x040fe20007ffe1ff */
[----:B------:R-:W-:-:S03]  /*1a40*/  IMAD.IADD R0, R7, 0x1, R0 ;  /* 0x0000000107007824 */ /* 0x000fc600078e0200 */
[----:B------:R-:W-:Y:S01]  /*1a50*/  ISETP.NE.AND P1, PT, R4, RZ, PT ;  /* 0x000000ff0400720c */ /* 0x000fe20003f25270 */
[----:B-1----:R-:W-:-:S04]  /*1a60*/  FMUL R9, R6, R0 ;  /* 0x0000000006097220 */ /* 0x002fc80000400000 */
        /* <DEDUP_REMOVED lines=8> */
.L_x_25:
[----:B------:R-:W-:Y:S05]  /*1af0*/  BSYNC.RECONVERGENT B1 ;  /* 0x0000000000017941 */ /* 0x000fea0003800200 */
.L_x_24:
[----:B0-----:R-:W-:-:S04]  /*1b00*/  FMUL R5, R0, 1.1920928955078125e-07 ;  /* 0x3400000000057820 */ /* 0x001fc80000400000 */
[----:B------:R-:W-:-:S07]  /*1b10*/  FMUL R0, R10, R5 ;  /* 0x000000050a007220 */ /* 0x000fce0000400000 */
.L_x_19:
[----:B------:R-:W-:Y:S05]  /*1b20*/  BSYNC.RECONVERGENT B0 ;  /* 0x0000000000007941 */ /* 0x000fea0003800200 */
.L_x_18:
[----:B------:R-:W2:Y:S01]  /*1b30*/  LDG.E.CONSTANT R4, desc[UR6][R12.64+0x3c] ;  /* 0x00003c060c047981 */ /* 0x000ea2000c1e9900 */
[C---:B------:R-:W-:Y:S01]  /*1b40*/  FSETP.NAN.AND P0, PT, |R0|.reuse, |R0|, PT ;  /* 0x400000000000720b */ /* 0x040fe20003f08200 */
[----:B------:R-:W-:Y:S01]  /*1b50*/  BSSY.RECONVERGENT B0, `(.L_x_27) ;  /* 0x0000046000007945 */ /* 0x000fe20003800200 */
[----:B------:R-:W-:Y:S01]  /*1b60*/  LOP3.LUT R5, R0, 0x80000000, R20, 0xb8, !PT ;  /* 0x8000000000057812 */ /* 0x000fe200078eb814 */
[----:B------:R-:W-:-:S03]  /*1b70*/  FADD R7, |R21|, -RZ ;  /* 0x800000ff15077221 */ /* 0x000fc60000000200 */
[----:B------:R-:W-:-:S05]  /*1b80*/  FSEL R5, R0, R5, P0 ;  /* 0x0000000500057208 */ /* 0x000fca0000000000 */
        /* <DEDUP_REMOVED lines=30> */
.L_x_32:
[----:B------:R-:W-:Y:S01]  /*1d70*/  FSETP.GEU.AND P0, PT, R9, -|R4|, PT ;  /* 0xc00000040900720b */ /* 0x000fe20003f0e000 */
[----:B------:R-:W-:-:S12]  /*1d80*/  FADD R0, R0, -1 ;  /* 0xbf80000000007421 */ /* 0x000fd80000000000 */
[----:B------:R-:W-:-:S07]  /*1d90*/  @!P0 FADD R0, R0, -1 ;  /* 0xbf80000000008421 */ /* 0x000fce0000000000 */
.L_x_31:
[----:B------:R-:W-:Y:S05]  /*1da0*/  BSYNC.RECONVERGENT B1 ;  /* 0x0000000000017941 */ /* 0x000fea0003800200 */
.L_x_30:
[----:B------:R-:W-:Y:S01]  /*1db0*/  FFMA R7, -|R4|, R0, R7 ;  /* 0x0000000004077223 */ /* 0x000fe20000000307 */
[----:B------:R-:W-:Y:S06]  /*1dc0*/  BRA `(.L_x_28) ;  /* 0x0000000000787947 */ /* 0x000fec0003800000 */
.L_x_29:
        /* <DEDUP_REMOVED lines=14> */
.L_x_35:
        /* <DEDUP_REMOVED lines=13> */
.L_x_34:
[----:B------:R-:W-:Y:S05]  /*1f80*/  BSYNC.RECONVERGENT B1 ;  /* 0x0000000000017941 */ /* 0x000fea0003800200 */
.L_x_33:
[----:B------:R-:W-:-:S04]  /*1f90*/  FMUL R7, R7, 1.1920928955078125e-07 ;  /* 0x3400000007077820 */ /* 0x000fc80000400000 */
[----:B------:R-:W-:-:S07]  /*1fa0*/  FMUL R7, R10, R7 ;  /* 0x000000070a077220 */ /* 0x000fce0000400000 */
.L_x_28:
[----:B------:R-:W-:Y:S05]  /*1fb0*/  BSYNC.RECONVERGENT B0 ;  /* 0x0000000000007941 */ /* 0x000fea0003800200 */
.L_x_27:
[----:B------:R-:W2:Y:S01]  /*1fc0*/  LDG.E.CONSTANT R4, desc[UR6][R12.64+0x50] ;  /* 0x000050060c047981 */ /* 0x000ea2000c1e9900 */
[C---:B------:R-:W-:Y:S01]  /*1fd0*/  FSETP.NAN.AND P0, PT, |R7|.reuse, |R7|, PT ;  /* 0x400000070700720b */ /* 0x040fe20003f08200 */
[----:B------:R-:W-:Y:S01]  /*1fe0*/  BSSY.RECONVERGENT B0, `(.L_x_36) ;  /* 0x0000046000007945 */ /* 0x000fe20003800200 */
[----:B0-----:R-:W-:Y:S01]  /*1ff0*/  LOP3.LUT R0, R7, 0x80000000, R21, 0xb8, !PT ;  /* 0x8000000007007812 */ /* 0x001fe200078eb815 */
        /* <DEDUP_REMOVED lines=32> */
.L_x_41:
[----:B------:R-:W-:Y:S01]  /*2200*/  FSETP.GEU.AND P0, PT, R9, -|R4|, PT ;  /* 0xc00000040900720b */ /* 0x000fe20003f0e000 */
[----:B------:R-:W-:-:S12]  /*2210*/  FADD R0, R0, -1 ;  /* 0xbf80000000007421 */ /* 0x000fd80000000000 */
[----:B------:R-:W-:-:S07]  /*2220*/  @!P0 FADD R0, R0, -1 ;  /* 0xbf80000000008421 */ /* 0x000fce0000000000 */
.L_x_40:
[----:B------:R-:W-:Y:S05]  /*2230*/  BSYNC.RECONVERGENT B1 ;  /* 0x0000000000017941 */ /* 0x000fea0003800200 */
.L_x_39:
[----:B------:R-:W-:Y:S01]  /*2240*/  FFMA R5, -|R4|, R0, R5 ;  /* 0x0000000004057223 */ /* 0x000fe20000000305 */
[----:B------:R-:W-:Y:S06]  /*2250*/  BRA `(.L_x_37) ;  /* 0x0000000000787947 */ /* 0x000fec0003800000 */
.L_x_38:
        /* <DEDUP_REMOVED lines=14> */
.L_x_44:
        /* <DEDUP_REMOVED lines=13> */
.L_x_43:
[----:B------:R-:W-:Y:S05]  /*2410*/  BSYNC.RECONVERGENT B1 ;  /* 0x0000000000017941 */ /* 0x000fea0003800200 */
.L_x_42:
[----:B------:R-:W-:-:S04]  /*2420*/  FMUL R5, R5, 1.1920928955078125e-07 ;  /* 0x3400000005057820 */ /* 0x000fc80000400000 */
[----:B------:R-:W-:-:S07]  /*2430*/  FMUL R5, R10, R5 ;  /* 0x000000050a057220 */ /* 0x000fce0000400000 */
.L_x_37:
[----:B------:R-:W-:Y:S05]  /*2440*/  BSYNC.RECONVERGENT B0 ;  /* 0x0000000000007941 */ /* 0x000fea0003800200 */
.L_x_36:
        /* <DEDUP_REMOVED lines=36> */
.L_x_50:
[----:B------:R-:W-:Y:S01]  /*2690*/  FSETP.GEU.AND P0, PT, R9, -|R4|, PT ;  /* 0xc00000040900720b */ /* 0x000fe20003f0e000 */
[----:B------:R-:W-:-:S12]  /*26a0*/  FADD R0, R0, -1 ;  /* 0xbf80000000007421 */ /* 0x000fd80000000000 */
[----:B------:R-:W-:-:S07]  /*26b0*/  @!P0 FADD R0, R0, -1 ;  /* 0xbf80000000008421 */ /* 0x000fce0000000000 */
.L_x_49:
[----:B------:R-:W-:Y:S05]  /*26c0*/  BSYNC.RECONVERGENT B1 ;  /* 0x0000000000017941 */ /* 0x000fea0003800200 */
.L_x_48:
[----:B------:R-:W-:Y:S01]  /*26d0*/  FFMA R7, -|R4|, R0, R7 ;  /* 0x0000000004077223 */ /* 0x000fe20000000307 */
[----:B------:R-:W-:Y:S06]  /*26e0*/  BRA `(.L_x_46) ;  /* 0x0000000000787947 */ /* 0x000fec0003800000 */
.L_x_47:
        /* <DEDUP_REMOVED lines=14> */
.L_x_53:
        /* <DEDUP_REMOVED lines=13> */
.L_x_52:
[----:B------:R-:W-:Y:S05]  /*28a0*/  BSYNC.RECONVERGENT B1 ;  /* 0x0000000000017941 */ /* 0x000fea0003800200 */
.L_x_51:
[----:B------:R-:W-:-:S04]  /*28b0*/  FMUL R7, R7, 1.1920928955078125e-07 ;  /* 0x3400000007077820 */ /* 0x000fc80000400000 */
[----:B------:R-:W-:-:S07]  /*28c0*/  FMUL R7, R10, R7 ;  /* 0x000000070a077220 */ /* 0x000fce0000400000 */
.L_x_46:
[----:B------:R-:W-:Y:S05]  /*28d0*/  BSYNC.RECONVERGENT B0 ;  /* 0x0000000000007941 */ /* 0x000fea0003800200 */
.L_x_45:
        /* <DEDUP_REMOVED lines=36> */
.L_x_59:
[----:B------:R-:W-:Y:S01]  /*2b20*/  FSETP.GEU.AND P0, PT, R9, -|R4|, PT ;  /* 0xc00000040900720b */ /* 0x000fe20003f0e000 */
[----:B------:R-:W-:-:S12]  /*2b30*/  FADD R0, R0, -1 ;  /* 0xbf80000000007421 */ /* 0x000fd80000000000 */
[----:B------:R-:W-:-:S07]  /*2b40*/  @!P0 FADD R0, R0, -1 ;  /* 0xbf80000000008421 */ /* 0x000fce0000000000 */
.L_x_58:
[----:B------:R-:W-:Y:S05]  /*2b50*/  BSYNC.RECONVERGENT B1 ;  /* 0x0000000000017941 */ /* 0x000fea0003800200 */
.L_x_57:
[----:B------:R-:W-:Y:S01]  /*2b60*/  FFMA R5, -|R4|, R0, R5 ;  /* 0x0000000004057223 */ /* 0x000fe20000000305 */
[----:B------:R-:W-:Y:S06]  /*2b70*/  BRA `(.L_x_55) ;  /* 0x0000000000787947 */ /* 0x000fec0003800000 */
.L_x_56:
        /* <DEDUP_REMOVED lines=14> */
.L_x_62:
        /* <DEDUP_REMOVED lines=13> */
.L_x_61:
[----:B------:R-:W-:Y:S05]  /*2d30*/  BSYNC.RECONVERGENT B1 ;  /* 0x0000000000017941 */ /* 0x000fea0003800200 */
.L_x_60:
[----:B------:R-:W-:-:S04]  /*2d40*/  FMUL R5, R5, 1.1920928955078125e-07 ;  /* 0x3400000005057820 */ /* 0x000fc80000400000 */
[----:B------:R-:W-:-:S07]  /*2d50*/  FMUL R5, R10, R5 ;  /* 0x000000050a057220 */ /* 0x000fce0000400000 */
.L_x_55:
[----:B------:R-:W-:Y:S05]  /*2d60*/  BSYNC.RECONVERGENT B0 ;  /* 0x0000000000007941 */ /* 0x000fea0003800200 */
.L_x_54:
        /* <DEDUP_REMOVED lines=36> */
.L_x_68:
[----:B------:R-:W-:Y:S01]  /*2fb0*/  FSETP.GEU.AND P0, PT, R9, -|R4|, PT ;  /* 0xc00000040900720b */ /* 0x000fe20003f0e000 */
[----:B------:R-:W-:-:S12]  /*2fc0*/  FADD R0, R0, -1 ;  /* 0xbf80000000007421 */ /* 0x000fd80000000000 */
[----:B------:R-:W-:-:S07]  /*2fd0*/  @!P0 FADD R0, R0, -1 ;  /* 0xbf80000000008421 */ /* 0x000fce0000000000 */
.L_x_67:
[----:B------:R-:W-:Y:S05]  /*2fe0*/  BSYNC.RECONVERGENT B1 ;  /* 0x0000000000017941 */ /* 0x000fea0003800200 */
.L_x_66:
[----:B------:R-:W-:Y:S01]  /*2ff0*/  FFMA R7, -|R4|, R0, R7 ;  /* 0x0000000004077223 */ /* 0x000fe20000000307 */
[----:B------:R-:W-:Y:S06]  /*3000*/  BRA `(.L_x_64) ;  /* 0x0000000000787947 */ /* 0x000fec0003800000 */
.L_x_65:
        /* <DEDUP_REMOVED lines=14> */
.L_x_71:
        /* <DEDUP_REMOVED lines=13> */
.L_x_70:
[----:B------:R-:W-:Y:S05]  /*31c0*/  BSYNC.RECONVERGENT B1 ;  /* 0x0000000000017941 */ /* 0x000fea0003800200 */
.L_x_69:
[----:B------:R-:W-:-:S04]  /*31d0*/  FMUL R7, R7, 1.1920928955078125e-07 ;  /* 0x3400000007077820 */ /* 0x000fc80000400000 */
[----:B------:R-:W-:-:S07]  /*31e0*/  FMUL R7, R10, R7 ;  /* 0x000000070a077220 */ /* 0x000fce0000400000 */
.L_x_64:
[----:B------:R-:W-:Y:S05]  /*31f0*/  BSYNC.RECONVERGENT B0 ;  /* 0x0000000000007941 */ /* 0x000fea0003800200 */
.L_x_63:
        /* <DEDUP_REMOVED lines=36> */
.L_x_77:
[----:B------:R-:W-:Y:S01]  /*3440*/  FSETP.GEU.AND P0, PT, R9, -|R4|, PT ;  /* 0xc00000040900720b */ /* 0x000fe20003f0e000 */
[----:B------:R-:W-:-:S12]  /*3450*/  FADD R0, R0, -1 ;  /* 0xbf80000000007421 */ /* 0x000fd80000000000 */
[----:B------:R-:W-:-:S07]  /*3460*/  @!P0 FADD R0, R0, -1 ;  /* 0xbf80000000008421 */ /* 0x000fce0000000000 */
.L_x_76:
[----:B------:R-:W-:Y:S05]  /*3470*/  BSYNC.RECONVERGENT B1 ;  /* 0x0000000000017941 */ /* 0x000fea0003800200 */
.L_x_75:
[----:B------:R-:W-:Y:S01]  /*3480*/  FFMA R5, -|R4|, R0, R5 ;  /* 0x0000000004057223 */ /* 0x000fe20000000305 */
[----:B------:R-:W-:Y:S06]  /*3490*/  BRA `(.L_x_73) ;  /* 0x0000000000787947 */ /* 0x000fec0003800000 */
.L_x_74:
        /* <DEDUP_REMOVED lines=14> */
.L_x_80:
        /* <DEDUP_REMOVED lines=13> */
.L_x_79:
[----:B------:R-:W-:Y:S05]  /*3650*/  BSYNC.RECONVERGENT B1 ;  /* 0x0000000000017941 */ /* 0x000fea0003800200 */
.L_x_78:
[----:B------:R-:W-:-:S04]  /*3660*/  FMUL R5, R5, 1.1920928955078125e-07 ;  /* 0x3400000005057820 */ /* 0x000fc80000400000 */
[----:B------:R-:W-:-:S07]  /*3670*/  FMUL R5, R10, R5 ;  /* 0x000000050a057220 */ /* 0x000fce0000400000 */
.L_x_73:
[----:B------:R-:W-:Y:S05]  /*3680*/  BSYNC.RECONVERGENT B0 ;  /* 0x0000000000007941 */ /* 0x000fea0003800200 */
.L_x_72:
[----:B------:R-:W2:Y:S01]  /*3690*/  LDG.E.CONSTANT R7, desc[UR6][R12.64+0xb4] ;  /* 0x0000b4060c077981 */ /* 0x000ea2000c1e9900 */
[C---:B------:R-:W-:Y:S01]  /*36a0*/  FSETP.NAN.AND P0, PT, |R5|.reuse, |R5|, PT ;  /* 0x400000050500720b */ /* 0x040fe20003f08200 */
[----:B------:R-:W-:Y:S01]  /*36b0*/  BSSY.RECONVERGENT B0, `(.L_x_81) ;  /* 0x0000046000007945 */ /* 0x000fe20003800200 */
[----:B0-----:R-:W-:-:S04]  /*36c0*/  LOP3.LUT R0, R5, 0x80000000, R53, 0xb8, !PT ;  /* 0x8000000005007812 */ /* 0x001fc800078eb835 */
        /* <DEDUP_REMOVED lines=32> */
.L_x_86:
[----:B------:R-:W-:Y:S01]  /*38d0*/  FSETP.GEU.AND P0, PT, R8, -|R7|, PT ;  /* 0xc00000070800720b */ /* 0x000fe20003f0e000 */
[----:B------:R-:W-:-:S12]  /*38e0*/  FADD R5, R5, -1 ;  /* 0xbf80000005057421 */ /* 0x000fd80000000000 */
[----:B------:R-:W-:-:S07]  /*38f0*/  @!P0 FADD R5, R5, -1 ;  /* 0xbf80000005058421 */ /* 0x000fce0000000000 */
.L_x_85:
[----:B------:R-:W-:Y:S05]  /*3900*/  BSYNC.RECONVERGENT B1 ;  /* 0x0000000000017941 */ /* 0x000fea0003800200 */
.L_x_84:
[----:B------:R-:W-:Y:S01]  /*3910*/  FFMA R0, -|R7|, R5, R0 ;  /* 0x0000000507007223 */ /* 0x000fe20000000300 */
[----:B------:R-:W-:Y:S06]  /*3920*/  BRA `(.L_x_82) ;  /* 0x0000000000787947 */ /* 0x000fec0003800000 */
.L_x_83:
        /* <DEDUP_REMOVED lines=14> */
.L_x_89:
        /* <DEDUP_REMOVED lines=13> */
.L_x_88:
[----:B------:R-:W-:Y:S05]  /*3ae0*/  BSYNC.RECONVERGENT B1 ;  /* 0x0000000000017941 */ /* 0x000fea0003800200 */
.L_x_87:
[----:B0-----:R-:W-:-:S04]  /*3af0*/  FMUL R5, R0, 1.1920928955078125e-07 ;  /* 0x3400000000057820 */ /* 0x001fc80000400000 */
[----:B------:R-:W-:-:S07]  /*3b00*/  FMUL R0, R10, R5 ;  /* 0x000000050a007220 */ /* 0x000fce0000400000 */
.L_x_82:
[----:B------:R-:W-:Y:S05]  /*3b10*/  BSYNC.RECONVERGENT B0 ;  /* 0x0000000000007941 */ /* 0x000fea0003800200 */
.L_x_81:
        /* <DEDUP_REMOVED lines=36> */
.L_x_95:
[----:B------:R-:W-:Y:S01]  /*3d60*/  FSETP.GEU.AND P0, PT, R9, -|R4|, PT ;  /* 0xc00000040900720b */ /* 0x000fe20003f0e000 */
[----:B------:R-:W-:-:S12]  /*3d70*/  FADD R0, R0, -1 ;  /* 0xbf80000000007421 */ /* 0x000fd80000000000 */
[----:B------:R-:W-:-:S07]  /*3d80*/  @!P0 FADD R0, R0, -1 ;  /* 0xbf80000000008421 */ /* 0x000fce0000000000 */
.L_x_94:
[----:B------:R-:W-:Y:S05]  /*3d90*/  BSYNC.RECONVERGENT B1 ;  /* 0x0000000000017941 */ /* 0x000fea0003800200 */
.L_x_93:
[----:B------:R-:W-:Y:S01]  /*3da0*/  FFMA R7, -|R4|, R0, R7 ;  /* 0x0000000004077223 */ /* 0x000fe20000000307 */
[----:B------:R-:W-:Y:S06]  /*3db0*/  BRA `(.L_x_91) ;  /* 0x0000000000787947 */ /* 0x000fec0003800000 */
.L_x_92:
        /* <DEDUP_REMOVED lines=14> */
.L_x_98:
        /* <DEDUP_REMOVED lines=13> */
.L_x_97:
[----:B------:R-:W-:Y:S05]  /*3f70*/  BSYNC.RECONVERGENT B1 ;  /* 0x0000000000017941 */ /* 0x000fea0003800200 */
.L_x_96:
[----:B------:R-:W-:-:S04]  /*3f80*/  FMUL R7, R7, 1.1920928955078125e-07 ;  /* 0x3400000007077820 */ /* 0x000fc80000400000 */
[----:B------:R-:W-:-:S07]  /*3f90*/  FMUL R7, R10, R7 ;  /* 0x000000070a077220 */ /* 0x000fce0000400000 */
.L_x_91:
[----:B------:R-:W-:Y:S05]  /*3fa0*/  BSYNC.RECONVERGENT B0 ;  /* 0x0000000000007941 */ /* 0x000fea0003800200 */
.L_x_90:
        /* <DEDUP_REMOVED lines=36> */
.L_x_104:
[----:B------:R-:W-:Y:S01]  /*41f0*/  FSETP.GEU.AND P0, PT, R8, -|R5|, PT ;  /* 0xc00000050800720b */ /* 0x000fe20003f0e000 */
[----:B------:R-:W-:-:S12]  /*4200*/  FADD R7, R7, -1 ;  /* 0xbf80000007077421 */ /* 0x000fd80000000000 */
[----:B------:R-:W-:-:S07]  /*4210*/  @!P0 FADD R7, R7, -1 ;  /* 0xbf80000007078421 */ /* 0x000fce0000000000 */
.L_x_103:
[----:B------:R-:W-:Y:S05]  /*4220*/  BSYNC.RECONVERGENT B1 ;  /* 0x0000000000017941 */ /* 0x000fea0003800200 */
.L_x_102:
[----:B------:R-:W-:Y:S01]  /*4230*/  FFMA R0, -|R5|, R7, R0 ;  /* 0x0000000705007223 */ /* 0x000fe20000000300 */
[----:B------:R-:W-:Y:S06]  /*4240*/  BRA `(.L_x_100) ;  /* 0x0000000000787947 */ /* 0x000fec0003800000 */
.L_x_101:
        /* <DEDUP_REMOVED lines=14> */
.L_x_107:
        /* <DEDUP_REMOVED lines=13> */
.L_x_106:
[----:B------:R-:W-:Y:S05]  /*4400*/  BSYNC.RECONVERGENT B1 ;  /* 0x0000000000017941 */ /* 0x000fea0003800200 */
.L_x_105:
[----:B------:R-:W-:-:S04]  /*4410*/  FMUL R5, R0, 1.1920928955078125e-07 ;  /* 0x3400000000057820 */ /* 0x000fc80000400000 */
[----:B------:R-:W-:-:S07]  /*4420*/  FMUL R0, R10, R5 ;  /* 0x000000050a007220 */ /* 0x000fce0000400000 */
.L_x_100:
[----:B------:R-:W-:Y:S05]  /*4430*/  BSYNC.RECONVERGENT B0 ;  /* 0x0000000000007941 */ /* 0x000fea0003800200 */
.L_x_99:
[----:B------:R-:W2:Y:S01]  /*4440*/  LDG.E.CONSTANT R4, desc[UR6][R12.64+0xf0] ;  /* 0x0000f0060c047981 */ /* 0x000ea2000c1e9900 */
[C---:B------:R-:W-:Y:S01]  /*4450*/  FSETP.NAN.AND P0, PT, |R0|.reuse, |R0|, PT ;  /* 0x400000000000720b */ /* 0x040fe20003f08200 */
[----:B------:R-:W-:Y:S01]  /*4460*/  BSSY.RECONVERGENT B0, `(.L_x_108) ;  /* 0x0000046000007945 */ /* 0x000fe20003800200 */
[----:B------:R-:W-:Y:S01]  /*4470*/  LOP3.LUT R5, R0, 0x80000000, R56, 0xb8, !PT ;  /* 0x8000000000057812 */ /* 0x000fe200078eb838 */
[----:B0-----:R-:W-:-:S03]  /*4480*/  FADD R7, |R57|, -RZ ;  /* 0x800000ff39077221 */ /* 0x001fc60000000200 */
        /* <DEDUP_REMOVED lines=31> */
.L_x_113:
[----:B------:R-:W-:Y:S01]  /*4680*/  FSETP.GEU.AND P0, PT, R9, -|R4|, PT ;  /* 0xc00000040900720b */ /* 0x000fe20003f0e000 */
[----:B------:R-:W-:-:S12]  /*4690*/  FADD R0, R0, -1 ;  /* 0xbf80000000007421 */ /* 0x000fd80000000000 */
[----:B------:R-:W-:-:S07]  /*46a0*/  @!P0 FADD R0, R0, -1 ;  /* 0xbf80000000008421 */ /* 0x000fce0000000000 */
.L_x_112:
[----:B------:R-:W-:Y:S05]  /*46b0*/  BSYNC.RECONVERGENT B1 ;  /* 0x0000000000017941 */ /* 0x000fea0003800200 */
.L_x_111:
[----:B------:R-:W-:Y:S01]  /*46c0*/  FFMA R7, -|R4|, R0, R7 ;  /* 0x0000000004077223 */ /* 0x000fe20000000307 */
[----:B------:R-:W-:Y:S06]  /*46d0*/  BRA `(.L_x_109) ;  /* 0x0000000000787947 */ /* 0x000fec0003800000 */
.L_x_110:
        /* <DEDUP_REMOVED lines=14> */
.L_x_116:
        /* <DEDUP_REMOVED lines=13> */
.L_x_115:
[----:B------:R-:W-:Y:S05]  /*4890*/  BSYNC.RECONVERGENT B1 ;  /* 0x0000000000017941 */ /* 0x000fea0003800200 */
.L_x_114:
[----:B------:R-:W-:-:S04]  /*48a0*/  FMUL R7, R7, 1.1920928955078125e-07 ;  /* 0x3400000007077820 */ /* 0x000fc80000400000 */
[----:B------:R-:W-:-:S07]  /*48b0*/  FMUL R7, R10, R7 ;  /* 0x000000070a077220 */ /* 0x000fce0000400000 */
.L_x_109:
[----:B------:R-:W-:Y:S05]  /*48c0*/  BSYNC.RECONVERGENT B0 ;  /* 0x0000000000007941 */ /* 0x000fea0003800200 */
.L_x_108:
        /* <DEDUP_REMOVED lines=36> */
.L_x_122:
[----:B------:R-:W-:Y:S01]  /*4b10*/  FSETP.GEU.AND P0, PT, R8, -|R5|, PT ;  /* 0xc00000050800720b */ /* 0x000fe20003f0e000 */
[----:B------:R-:W-:-:S12]  /*4b20*/  FADD R7, R7, -1 ;  /* 0xbf80000007077421 */ /* 0x000fd80000000000 */
[----:B------:R-:W-:-:S07]  /*4b30*/  @!P0 FADD R7, R7, -1 ;  /* 0xbf80000007078421 */ /* 0x000fce0000000000 */
.L_x_121:
[----:B------:R-:W-:Y:S05]  /*4b40*/  BSYNC.RECONVERGENT B1 ;  /* 0x0000000000017941 */ /* 0x000fea0003800200 */
.L_x_120:
[----:B------:R-:W-:Y:S01]  /*4b50*/  FFMA R0, -|R5|, R7, R0 ;  /* 0x0000000705007223 */ /* 0x000fe20000000300 */
[----:B------:R-:W-:Y:S06]  /*4b60*/  BRA `(.L_x_118) ;  /* 0x0000000000787947 */ /* 0x000fec0003800000 */
.L_x_119:
        /* <DEDUP_REMOVED lines=14> */
.L_x_125:
        /* <DEDUP_REMOVED lines=13> */
.L_x_124:
[----:B------:R-:W-:Y:S05]  /*4d20*/  BSYNC.RECONVERGENT B1 ;  /* 0x0000000000017941 */ /* 0x000fea0003800200 */
.L_x_123:
[----:B------:R-:W-:-:S04]  /*4d30*/  FMUL R5, R0, 1.1920928955078125e-07 ;  /* 0x3400000000057820 */ /* 0x000fc80000400000 */
[----:B------:R-:W-:-:S07]  /*4d40*/  FMUL R0, R10, R5 ;  /* 0x000000050a007220 */ /* 0x000fce0000400000 */
.L_x_118:
[----:B------:R-:W-:Y:S05]  /*4d50*/  BSYNC.RECONVERGENT B0 ;  /* 0x0000000000007941 */ /* 0x000fea0003800200 */
.L_x_117:
[----:B0-----:R-:W2:Y:S01]  /*4d60*/  LDG.E.CONSTANT R7, desc[UR6][R12.64+0x118] ;  /* 0x000118060c077981 */ /* 0x001ea2000c1e9900 */
        /* <DEDUP_REMOVED lines=35> */
.L_x_131:
[----:B------:R-:W-:Y:S01]  /*4fa0*/  FSETP.GEU.AND P0, PT, R8, -|R7|, PT ;  /* 0xc00000070800720b */ /* 0x000fe20003f0e000 */
[----:B------:R-:W-:-:S12]  /*4fb0*/  FADD R5, R5, -1 ;  /* 0xbf80000005057421 */ /* 0x000fd80000000000 */
[----:B------:R-:W-:-:S07]  /*4fc0*/  @!P0 FADD R5, R5, -1 ;  /* 0xbf80000005058421 */ /* 0x000fce0000000000 */
.L_x_130:
[----:B------:R-:W-:Y:S05]  /*4fd0*/  BSYNC.RECONVERGENT B1 ;  /* 0x0000000000017941 */ /* 0x000fea0003800200 */
.L_x_129:
[----:B------:R-:W-:Y:S01]  /*4fe0*/  FFMA R0, -|R7|, R5, R0 ;  /* 0x0000000507007223 */ /* 0x000fe20000000300 */
[----:B------:R-:W-:Y:S06]  /*4ff0*/  BRA `(.L_x_127) ;  /* 0x0000000000787947 */ /* 0x000fec0003800000 */
.L_x_128:
        /* <DEDUP_REMOVED lines=14> */
.L_x_134:
        /* <DEDUP_REMOVED lines=13> */
.L_x_133:
[----:B------:R-:W-:Y:S05]  /*51b0*/  BSYNC.RECONVERGENT B1 ;  /* 0x0000000000017941 */ /* 0x000fea0003800200 */
.L_x_132:
[----:B0-----:R-:W-:-:S04]  /*51c0*/  FMUL R5, R0, 1.1920928955078125e-07 ;  /* 0x3400000000057820 */ /* 0x001fc80000400000 */
[----:B------:R-:W-:-:S07]  /*51d0*/  FMUL R0, R10, R5 ;  /* 0x000000050a007220 */ /* 0x000fce0000400000 */
.L_x_127:
[----:B------:R-:W-:Y:S05]  /*51e0*/  BSYNC.RECONVERGENT B0 ;  /* 0x0000000000007941 */ /* 0x000fea0003800200 */
.L_x_126:
        /* <DEDUP_REMOVED lines=36> */
.L_x_140:
[----:B------:R-:W-:Y:S01]  /*5430*/  FSETP.GEU.AND P0, PT, R9, -|R12|, PT ;  /* 0xc000000c0900720b */ /* 0x000fe20003f0e000 */
[----:B------:R-:W-:-:S12]  /*5440*/  FADD R0, R0, -1 ;  /* 0xbf80000000007421 */ /* 0x000fd80000000000 */
[----:B------:R-:W-:-:S07]  /*5450*/  @!P0 FADD R0, R0, -1 ;  /* 0xbf80000000008421 */ /* 0x000fce0000000000 */
.L_x_139:
[----:B------:R-:W-:Y:S05]  /*5460*/  BSYNC.RECONVERGENT B1 ;  /* 0x0000000000017941 */ /* 0x000fea0003800200 */
.L_x_138:
[----:B------:R-:W-:Y:S01]  /*5470*/  FFMA R7, -|R12|, R0, R7 ;  /* 0x000000000c077223 */ /* 0x000fe20000000307 */
[----:B------:R-:W-:Y:S06]  /*5480*/  BRA `(.L_x_136) ;  /* 0x0000000000787947 */ /* 0x000fec0003800000 */
.L_x_137:
        /* <DEDUP_REMOVED lines=14> */
.L_x_143:
        /* <DEDUP_REMOVED lines=13> */
.L_x_142:
[----:B------:R-:W-:Y:S05]  /*5640*/  BSYNC.RECONVERGENT B1 ;  /* 0x0000000000017941 */ /* 0x000fea0003800200 */
.L_x_141:
[----:B------:R-:W-:-:S04]  /*5650*/  FMUL R7, R7, 1.1920928955078125e-07 ;  /* 0x3400000007077820 */ /* 0x000fc80000400000 */
[----:B------:R-:W-:-:S07]  /*5660*/  FMUL R7, R10, R7 ;  /* 0x000000070a077220 */ /* 0x000fce0000400000 */
.L_x_136:
[----:B------:R-:W-:Y:S05]  /*5670*/  BSYNC.RECONVERGENT B0 ;  /* 0x0000000000007941 */ /* 0x000fea0003800200 */
.L_x_135:
[C---:B------:R-:W-:Y:S02]  /*5680*/  FSETP.NAN.AND P0, PT, |R7|.reuse, |R7|, PT ;  /* 0x400000070700720b */ /* 0x040fe40003f08200 */
[----:B0-----:R-:W-:-:S04]  /*5690*/  LOP3.LUT R0, R7, 0x80000000, R59, 0xb8, !PT ;  /* 0x8000000007007812 */ /* 0x001fc800078eb83b */
[----:B------:R-:W-:-:S05]  /*56a0*/  FSEL R7, R7, R0, P0 ;  /* 0x0000000007077208 */ /* 0x000fca0000000000 */
[----:B------:R-:W-:Y:S01]  /*56b0*/  STG.E desc[UR6][R2.64+0x12c], R7 ;  /* 0x00012c0702007986 */ /* 0x000fe2000c101906 */
[----:B------:R-:W-:Y:S05]  /*56c0*/  EXIT ;  /* 0x000000000000794d */ /* 0x000fea0003800000 */
.L_x_144:
        /* <DEDUP_REMOVED lines=11> */
.L_x_148:


//--------------------- .text.default_function_kernel --------------------------
	.section	.text.default_function_kernel,"ax",@progbits
	.align	128
        .global         default_function_kernel
        .type           default_function_kernel,@function
        .size           default_function_kernel,(.L_x_149 - default_function_kernel)
        .other          default_function_kernel,@"STO_CUDA_ENTRY STV_DEFAULT"
default_function_kernel:
.text.default_function_kernel:
[----:B------:R-:W-:Y:S01]  /*0000*/  LDC R1, c[0x0][0x37c] ;  /* 0x0000df00ff017b82 */ /* 0x000fe20000000800 */
[----:B------:R-:W0:Y:S07]  /*0010*/  S2R R7, SR_TID.X ;  /* 0x0000000000077919 */ /* 0x000e2e0000002100 */
[----:B------:R-:W1:Y:S01]  /*0020*/  S2UR UR4, SR_CTAID.X ;  /* 0x00000000000479c3 */ /* 0x000e620000002500 */
[----:B------:R-:W2:Y:S07]  /*0030*/  LDCU.64 UR6, c[0x0][0x358] ;  /* 0x00006b00ff0677ac */ /* 0x000eae0008000a00 */
[----:B------:R-:W3:Y:S08]  /*0040*/  LDC.64 R2, c[0x0][0x388] ;  /* 0x0000e200ff027b82 */ /* 0x000ef00000000a00 */
[----:B------:R-:W4:Y:S01]  /*0050*/  LDC.64 R4, c[0x0][0x380] ;  /* 0x0000e000ff047b82 */ /* 0x000f220000000a00 */
[----:B-1----:R-:W-:-:S06]  /*0060*/  USHF.L.U32 UR4, UR4, 0x5, URZ ;  /* 0x0000000504047899 */ /* 0x002fcc00080006ff */
[----:B0-----:R-:W-:-:S05]  /*0070*/  LOP3.LUT R7, R7, UR4, RZ, 0xfc, !PT ;  /* 0x0000000407077c12 */ /* 0x001fca000f8efcff */
[----:B---3--:R-:W-:-:S06]  /*0080*/  IMAD.WIDE.U32 R2, R7, 0x4, R2 ;  /* 0x0000000407027825 */ /* 0x008fcc00078e0002 */
[----:B--2---:R-:W2:Y:S01]  /*0090*/  LDG.E.CONSTANT R2, desc[UR6][R2.64] ;  /* 0x0000000602027981 */ /* 0x004ea2000c1e9900 */
[----:B----4-:R-:W-:-:S04]  /*00a0*/  IMAD.WIDE.U32 R4, R7, 0x4, R4 ;  /* 0x0000000407047825 */ /* 0x010fc800078e0004 */
[----:B--2---:R-:W-:-:S05]  /*00b0*/  FMUL R0, R2, 1.4426950216293334961 ;  /* 0x3fb8aa3b02007820 */ /* 0x004fca0000400000 */
[----:B------:R-:W-:-:S13]  /*00c0*/  FSETP.GEU.AND P0, PT, R0, -126, PT ;  /* 0xc2fc00000000780b */ /* 0x000fda0003f0e000 */
[----:B------:R-:W-:-:S04]  /*00d0*/  @!P0 FMUL R0, R0, 0.5 ;  /* 0x3f00000000008820 */ /* 0x000fc80000400000 */
[----:B------:R-:W0:Y:S02]  /*00e0*/  MUFU.EX2 R9, R0 ;  /* 0x0000000000097308 */ /* 0x000e240000000800 */
[----:B0-----:R-:W-:-:S05]  /*00f0*/  @!P0 FMUL R9, R9, R9 ;  /* 0x0000000909098220 */ /* 0x001fca0000400000 */
[----:B------:R-:W-:Y:S01]  /*0100*/  STG.E desc[UR6][R4.64], R9 ;  /* 0x0000000904007986 */ /* 0x000fe2000c101906 */
[----:B------:R-:W-:Y:S05]  /*0110*/  EXIT ;  /* 0x000000000000794d */ /* 0x000fea0003800000 */
.L_x_145:
        /* <DEDUP_REMOVED lines=14> */
.L_x_149:


//--------------------- .text.default_function_kernel_2 --------------------------
	.section	.text.default_function_kernel_2,"ax",@progbits
	.align	128
        .global         default_function_kernel_2
        .type           default_function_kernel_2,@function
        .size           default_function_kernel_2,(.L_x_150 - default_function_kernel_2)
        .other          default_function_kernel_2,@"STO_CUDA_ENTRY STV_DEFAULT"
default_function_kernel_2:
.text.default_function_kernel_2:
        /* <DEDUP_REMOVED lines=15> */
[----:B------:R-:W-:Y:S01]  /*00f0*/  FFMA R8, -R6, R6, R5 ;  /* 0x0000000606087223 */ /* 0x000fe20000000105 */
[----:B------:R-:W-:Y:S02]  /*0100*/  HFMA2 R5, -RZ, RZ, 1.625, 0 ;  /* 0x3e800000ff057431 */ /* 0x000fe400000001ff */
[----:B------:R-:W-:Y:S01]  /*0110*/  ISETP.GT.U32.AND P0, PT, R4, 0x4b000000, PT ;  /* 0x4b0000000400780c */ /* 0x000fe20003f04070 */
[----:B------:R-:W-:Y:S01]  /*0120*/  FFMA R7, R7, R8, R6 ;  /* 0x0000000807077223 */ /* 0x000fe20000000006 */
[----:B------:R-:W-:-:S04]  /*0130*/  MOV R6, 0x3d39bf78 ;  /* 0x3d39bf7800067802 */ /* 0x000fc80000000f00 */
        /* <DEDUP_REMOVED lines=12> */
[----:B------:R-:W-:Y:S01]  /*0200*/  FADD R3, R3, R4 ;  /* 0x0000000403037221 */ /* 0x000fe20000000000 */
[----:B------:R-:W-:-:S03]  /*0210*/  FMUL R2, R2, 1.1920928955078125e-07 ;  /* 0x3400000002027820 */ /* 0x000fc60000400000 */
[----:B------:R-:W-:Y:S01]  /*0220*/  FFMA R4, R3, -R6, 0.10546888411045074463 ;  /* 0x3dd8001203047423 */ /* 0x000fe20000000806 */
[----:B------:R-:W-:-:S03]  /*0230*/  MOV R6, 0x3d4dd2f7 ;  /* 0x3d4dd2f700067802 */ /* 0x000fc60000000f00 */
[----:B------:R-:W-:-:S04]  /*0240*/  FFMA R4, R3, R4, -0.13229703903198242188 ;  /* 0xbe0778e003047423 */ /* 0x000fc80000000004 */
[----:B------:R-:W-:-:S04]  /*0250*/  FFMA R4, R3, R4, 0.14491446316242218018 ;  /* 0x3e14647503047423 */ /* 0x000fc80000000004 */
[----:B------:R-:W-:-:S04]  /*0260*/  FFMA R4, R3, R4, -0.16641564667224884033 ;  /* 0xbe2a68dd03047423 */ /* 0x000fc80000000004 */
[----:B------:R-:W-:-:S04]  /*0270*/  FFMA R4, R3, R4, 0.19988867640495300293 ;  /* 0x3e4caf9e03047423 */ /* 0x000fc80000000004 */
[----:B------:R-:W-:-:S04]  /*0280*/  FFMA R4, R3, R4, -0.25000196695327758789 ;  /* 0xbe80004203047423 */ /* 0x000fc80000000004 */
[----:B------:R-:W-:-:S04]  /*0290*/  FFMA R4, R3, R4, 0.33333510160446166992 ;  /* 0x3eaaaae603047423 */ /* 0x000fc80000000004 */
[----:B------:R-:W-:-:S04]  /*02a0*/  FFMA R4, R3, R4, -0.5 ;  /* 0xbf00000003047423 */ /* 0x000fc80000000004 */
[----:B------:R-:W-:-:S04]  /*02b0*/  FMUL R4, R3, R4 ;  /* 0x0000000403047220 */ /* 0x000fc80000400000 */
[----:B------:R-:W-:Y:S01]  /*02c0*/  FFMA R3, R3, R4, R3 ;  /* 0x0000000403037223 */ /* 0x000fe20000000003 */
[----:B------:R-:W-:-:S03]  /*02d0*/  @P1 MOV R4, 0x7f800000 ;  /* 0x7f80000000041802 */ /* 0x000fc60000000f00 */
[----:B------:R-:W-:Y:S02]  /*02e0*/  FFMA R2, R2, 0.69314718246459960938, R3 ;  /* 0x3f31721802027823 */ /* 0x000fe40000000003 */
[C---:B------:R-:W-:Y:S01]  /*02f0*/  @P2 FFMA R2, R7.reuse, R4, +INF ;  /* 0x7f80000007022423 */ /* 0x040fe20000000004 */
[----:B------:R-:W-:-:S04]  /*0300*/  @P1 FSETP.NEU.AND P2, PT, R7, RZ, PT ;  /* 0x000000ff0700120b */ /* 0x000fc80003f4d000 */
[----:B------:R-:W-:-:S04]  /*0310*/  @P1 FSEL R2, R2, -RZ, P2 ;  /* 0x800000ff02021208 */ /* 0x000fc80001000000 */
[----:B------:R-:W-:Y:S01]  /*0320*/  MOV R7, R2 ;  /* 0x0000000200077202 */ /* 0x000fe20000000f00 */
[----:B------:R-:W-:-:S04]  /*0330*/  HFMA2 R2, -RZ, RZ, 1.75, 0 ;  /* 0x3f000000ff027431 */ /* 0x000fc800000001ff */
[----:B------:R-:W-:-:S05]  /*0340*/  @P0 FADD R7, R7, 0.69314718246459960938 ;  /* 0x3f31721807070421 */ /* 0x000fca0000000000 */
[C---:B------:R-:W-:Y:S01]  /*0350*/  FSETP.NEU.AND P1, PT, |R7|.reuse, 1, PT ;  /* 0x3f8000000700780b */ /* 0x040fe20003f2d200 */
[C---:B------:R-:W-:Y:S01]  /*0360*/  FFMA R2, |R7|.reuse, -R2, 0.5 ;  /* 0x3f00000007027423 */ /* 0x040fe20000000a02 */
[----:B------:R-:W-:-:S03]  /*0370*/  FSETP.GT.AND P0, PT, |R7|, 0.56000000238418579102, PT ;  /* 0x3f0f5c290700780b */ /* 0x000fc60003f04200 */
[----:B------:R-:W0:Y:S02]  /*0380*/  MUFU.RSQ R3, R2 ;  /* 0x0000000200037308 */ /* 0x000e240000001400 */
[----:B0-----:R-:W-:Y:S01]  /*0390*/  FMUL R4, R2, R3 ;  /* 0x0000000302047220 */ /* 0x001fe20000400000 */
[----:B------:R-:W-:-:S04]  /*03a0*/  FMUL R3, R3, -0.5 ;  /* 0xbf00000003037820 */ /* 0x000fc80000400000 */
[----:B------:R-:W-:-:S04]  /*03b0*/  FFMA R3, R4, R3, 0.5 ;  /* 0x3f00000004037423 */ /* 0x000fc80000000003 */
[----:B------:R-:W-:-:S05]  /*03c0*/  FFMA R3, R4, R3, R4 ;  /* 0x0000000304037223 */ /* 0x000fca0000000004 */
[----:B------:R-:W-:-:S04]  /*03d0*/  FSEL R3, R3, RZ, P1 ;  /* 0x000000ff03037208 */ /* 0x000fc80000800000 */
[----:B------:R-:W-:-:S05]  /*03e0*/  FSEL R4, R3, |R7|, P0 ;  /* 0x4000000703047208 */ /* 0x000fca0000000000 */
[----:B------:R-:W-:-:S04]  /*03f0*/  FMUL R5, R4, R4 ;  /* 0x0000000404057220 */ /* 0x000fc80000400000 */
[----:B------:R-:W-:-:S04]  /*0400*/  FFMA R2, R5, R6, 0.018773360177874565125 ;  /* 0x3c99ca9705027423 */ /* 0x000fc80000000006 */
[----:B------:R-:W-:-:S04]  /*0410*/  FFMA R2, R5, R2, 0.046769052743911743164 ;  /* 0x3d3f90e805027423 */ /* 0x000fc80000000002 */
[----:B------:R-:W-:-:S04]  /*0420*/  FFMA R2, R5, R2, 0.074823014438152313232 ;  /* 0x3d993ccf05027423 */ /* 0x000fc80000000002 */
[C---:B------:R-:W-:Y:S02]  /*0430*/  FFMA R6, R5.reuse, R2, 0.16667181253433227539 ;  /* 0x3e2aac0405067423 */ /* 0x040fe40000000002 */
[----:B------:R-:W0:Y:S02]  /*0440*/  LDC.64 R2, c[0x0][0x380] ;  /* 0x0000e000ff027b82 */ /* 0x000e240000000a00 */
[----:B------:R-:W-:Y:S01]  /*0450*/  FMUL R5, R5, R6 ;  /* 0x0000000605057220 */ /* 0x000fe20000400000 */
[----:B------:R-:W-:-:S03]  /*0460*/  HFMA2 R6, -RZ, RZ, 1.9599609375, 20144 ;  /* 0x3fd774ebff067431 */ /* 0x000fc600000001ff */
[----:B------:R-:W-:-:S04]  /*0470*/  FFMA R4, R4, R5, R4 ;  /* 0x0000000504047223 */ /* 0x000fc80000000004 */
[----:B------:R-:W-:-:S04]  /*0480*/  FMUL R5, R4, -2 ;  /* 0xc000000004057820 */ /* 0x000fc80000400000 */
[----:B------:R-:W-:-:S05]  /*0490*/  @P0 FFMA R4, R6, 0.93318945169448852539, R5 ;  /* 0x3f6ee58106040823 */ /* 0x000fca0000000005 */
[C---:B------:R-:W-:Y:S02]  /*04a0*/  LOP3.LUT R5, R4.reuse, 0x80000000, R7, 0xb8, !PT ;  /* 0x8000000004057812 */ /* 0x040fe400078eb807 */
[----:B------:R-:W-:Y:S01]  /*04b0*/  FSETP.NAN.AND P0, PT, R4, R4, PT ;  /* 0x000000040400720b */ /* 0x000fe20003f08000 */
[----:B0-----:R-:W-:-:S03]  /*04c0*/  IMAD.WIDE.U32 R2, R0, 0x4, R2 ;  /* 0x0000000400027825 */ /* 0x001fc600078e0002 */
[----:B------:R-:W-:-:S05]  /*04d0*/  FSEL R5, R5, R4, !P0 ;  /* 0x0000000405057208 */ /* 0x000fca0004000000 */
[----:B------:R-:W-:Y:S01]  /*04e0*/  STG.E desc[UR6][R2.64], R5 ;  /* 0x0000000502007986 */ /* 0x000fe2000c101906 */
[----:B------:R-:W-:Y:S05]  /*04f0*/  EXIT ;  /* 0x000000000000794d */ /* 0x000fea0003800000 */
.L_x_146:
        /* <DEDUP_REMOVED lines=16> */
.L_x_150:


//--------------------- .nv.shared.reserved.0     --------------------------
	.section	.nv.shared.reserved.0,"aw",@nobits
	.weak		__nv_reservedSMEM_offset_0_alias
	.size		__nv_reservedSMEM_offset_0_alias, 0, 64
	.other		__nv_reservedSMEM_offset_0_alias,@"STO_CUDA_RESERVED_SHARED STV_DEFAULT"
__nv_reservedSMEM_offset_0_alias:
	.zero		0
	.zero		64


//--------------------- .nv.shared.default_function_kernel_3 --------------------------
	.section	.nv.shared.default_function_kernel_3,"aw",@nobits
	.sectionflags	@""
	.align	4
.nv.shared.default_function_kernel_3:
	.zero		1824


//--------------------- .nv.constant0.default_function_kernel_1 --------------------------
	.section	.nv.constant0.default_function_kernel_1,"a",@progbits
	.sectionflags	@""
	.align	4
.nv.constant0.default_function_kernel_1:
	.zero		912


//--------------------- .nv.constant0.default_function_kernel_3 --------------------------
	.section	.nv.constant0.default_function_kernel_3,"a",@progbits
	.sectionflags	@""
	.align	4
.nv.constant0.default_function_kernel_3:
	.zero		920


//--------------------- .nv.constant0.default_function_kernel --------------------------
	.section	.nv.constant0.default_function_kernel,"a",@progbits
	.sectionflags	@""
	.align	4
.nv.constant0.default_function_kernel:
	.zero		912


//--------------------- .nv.constant0.default_function_kernel_2 --------------------------
	.section	.nv.constant0.default_function_kernel_2,"a",@progbits
	.sectionflags	@""
	.align	4
.nv.constant0.default_function_kernel_2:
	.zero		912


//--------------------- SYMBOLS --------------------------

	.type		.nv.reservedSmem.offset0,@object
	.size		.nv.reservedSmem.offset0,0x4
	.type		.nv.reservedSmem.cap,@object
	.size		.nv.reservedSmem.cap,0x4
